// auto-generated by cutlass_sweep.gemm — config: {"arch": "sm_100", "cluster_m": 1, "cluster_n": 1, "dtype": "e5m2", "dtype_b": "e5m2", "layout": "tn", "stages": 0, "tile_k": 64, "tile_m": 64, "tile_n": 128}
#include "cutlass/cutlass.h"
#include "cutlass/gemm/collective/collective_builder.hpp"
#include "cutlass/gemm/device/gemm_universal_adapter.h"
#include "cutlass/gemm/kernel/gemm_universal.hpp"
#include "cutlass/epilogue/collective/collective_builder.hpp"

using ElemA = cutlass::float_e5m2_t;
using ElemB = cutlass::float_e5m2_t;
using ElemCD = cutlass::float_e5m2_t;
using Acc  = float;
using TileShape    = cute::Shape<cute::_64, cute::_128, cute::_64>;
using ClusterShape = cute::Shape<cute::_1, cute::_1, cute::_1>;

using CollectiveEpilogue = typename cutlass::epilogue::collective::CollectiveBuilder<
    cutlass::arch::Sm100, cutlass::arch::OpClassTensorOp,
    TileShape, ClusterShape,
    cutlass::epilogue::collective::EpilogueTileAuto,
    Acc, Acc,
    ElemCD, cutlass::layout::RowMajor, 128 / cutlass::sizeof_bits<ElemCD>::value,
    ElemCD, cutlass::layout::RowMajor, 128 / cutlass::sizeof_bits<ElemCD>::value,
    cutlass::epilogue::collective::EpilogueScheduleAuto
  >::CollectiveOp;

using CollectiveMainloop = typename cutlass::gemm::collective::CollectiveBuilder<
    cutlass::arch::Sm100, cutlass::arch::OpClassTensorOp,
    ElemA, cutlass::layout::ColumnMajor, 128 / cutlass::sizeof_bits<ElemA>::value,
    ElemB, cutlass::layout::RowMajor, 128 / cutlass::sizeof_bits<ElemB>::value,
    Acc,
    TileShape, ClusterShape,
    cutlass::gemm::collective::StageCountAutoCarveout<static_cast<int>(sizeof(typename CollectiveEpilogue::SharedStorage))>,
    cutlass::gemm::collective::KernelScheduleAuto
  >::CollectiveOp;

using GemmKernel = cutlass::gemm::kernel::GemmUniversal<
    cute::Shape<int,int,int,int>,
    CollectiveMainloop,
    CollectiveEpilogue
>;
using Gemm = cutlass::gemm::device::GemmUniversalAdapter<GemmKernel>;

// Force the device kernel symbol into the cubin without needing a host main.
auto* _anchor = &cutlass::device_kernel<GemmKernel>;


// ===== COMPILED SASS (sm_100a) =====

	.target	sm_100a

	.elftype	@"ET_EXEC"


//--------------------- .note.nv.tkinfo           --------------------------
	.section	.note.nv.tkinfo,"",@"SHT_NOTE"
	.sectionflags	@"SHF_NOTE_NV_TKINFO"
	.tkinfo
        /*0018*/ 	.word	0x00000002
        /*0030*/ 	.string	""
        /*0030*/ 	.string	"ptxas"
        /*0030*/ 	.string	"Cuda compilation tools, release 13.0, V13.0.88"
        /*0030*/ 	.string	"Build cuda_13.0.r13.0/compiler.36424714_0"
        /*0030*/ 	.string	"-arch sm_100a -m 64 "



//--------------------- .note.nv.cuinfo           --------------------------
	.section	.note.nv.cuinfo,"",@"SHT_NOTE"
	.sectionflags	@"SHF_NOTE_NV_CUINFO"
        /*0018*/ 	.short	0x0002
        /*001a*/ 	.short	0x0064
        /*001c*/ 	.short	0x0082
	.zero		2


//--------------------- .nv.info                  --------------------------
	.section	.nv.info,"",@"SHT_CUDA_INFO"
	.align	4


	//----- nvinfo : EIATTR_REGCOUNT
	.align		4
        /*0000*/ 	.byte	0x04, 0x2f
        /*0002*/ 	.short	(.L_19 - .L_18)
	.align		4
.L_18:
        /*0004*/ 	.word	index@(_ZN7cutlass13device_kernelINS_4gemm6kernel13GemmUniversalIN4cute5tupleIJiiiiEEENS1_10collective13CollectiveMmaINS1_35MainloopSm100TmaUmmaWarpSpecializedILi17ELi2ELi4ENS5_IJNS4_1CILi1EEESB_SB_EEEEENS5_IJNSA_ILi64EEENSA_ILi128EEESE_EEENS_12float_e5m2_tENS5_IJSB_llEEESH_SI_NS4_8TiledMMAINS4_8MMA_AtomIJNS4_10MMA_TraitsINS4_19SM100_MMA_F8F6F4_SSEJSH_SH_fSE_SF_NS4_17integral_constantINS4_4UMMA5MajorELSP_1EEESQ_NSN_INSO_7ScaleInELSR_0EEESS_EEEEEENS4_6LayoutISC_NS5_IJNSA_ILi0EEESW_SW_EEEEENS5_IJNS4_10UnderscoreESZ_SZ_EEEEENS4_13SM90_TMA_LOADENS4_14ComposedLayoutINS4_7SwizzleILi2ELi4ELi3EEENS4_18smem_ptr_flag_bitsILi8EEENSV_INS5_IJSE_NSA_ILi8EEEEEENS5_IJSB_SE_EEEEEEEvNS4_8identityES12_NS13_INS14_ILi3ELi4ELi3EEES17_NSV_INS5_IJSF_S18_EEENS5_IJSB_SF_EEEEEEEvS1D_EENS_8epilogue10collective18CollectiveEpilogueINS1K_23Sm100TmaWarpSpecializedILi2ELi2ELi32ELb0ELb0EEEJSG_NS5_IJNSV_ISE_SB_EES1P_EEESH_NS5_IJlSB_lEEESH_S1R_NS1K_6fusion15FusionCallbacksIS1O_NS1S_17LinearCombinationISH_fSH_fLNS_15FloatRoundStyleE2EEESG_S1Q_JEEENS4_5SM1004TMEM4LOAD26SM100_TMEM_LOAD_16dp32b32xES12_NS13_IS15_S17_NSV_INS5_IJS18_SE_EEENS5_IJSE_SB_EEEEEEENS4_39AutoVectorizingCopyWithAssumedAlignmentILi128EEENS4_14SM90_TMA_STOREES25_S27_S27_EEEvvEEEEvNT_6ParamsE)
        /*0008*/ 	.word	0x00000080


	//----- nvinfo : EIATTR_FRAME_SIZE
	.align		4
.L_19:
        /*000c*/ 	.byte	0x04, 0x11
        /*000e*/ 	.short	(.L_21 - .L_20)
	.align		4
.L_20:
        /*0010*/ 	.word	index@($__internal_2_$__cuda_sm10x_tcgen05_guardrail_trap_unallocated_columns_being_dealloced)
        /*0014*/ 	.word	0x00000000


	//----- nvinfo : EIATTR_FRAME_SIZE
	.align		4
.L_21:
        /*0018*/ 	.byte	0x04, 0x11
        /*001a*/ 	.short	(.L_23 - .L_22)
	.align		4
.L_22:
        /*001c*/ 	.word	index@($__internal_1_$__cuda_sm10x_tcgen05_guardrail_trap_phase_invalid_during_alloc)
        /*0020*/ 	.word	0x00000000


	//----- nvinfo : EIATTR_FRAME_SIZE
	.align		4
.L_23:
        /*0024*/ 	.byte	0x04, 0x11
        /*0026*/ 	.short	(.L_25 - .L_24)
	.align		4
.L_24:
        /*0028*/ 	.word	index@($__internal_0_$__cuda_sm10x_tcgen05_guardrail_trap_col_being_dealloced_not_returned_by_alloc)
        /*002c*/ 	.word	0x00000000


	//----- nvinfo : EIATTR_FRAME_SIZE
	.align		4
.L_25:
        /*0030*/ 	.byte	0x04, 0x11
        /*0032*/ 	.short	(.L_27 - .L_26)
	.align		4
.L_26:
        /*0034*/ 	.word	index@(_ZN7cutlass13device_kernelINS_4gemm6kernel13GemmUniversalIN4cute5tupleIJiiiiEEENS1_10collective13CollectiveMmaINS1_35MainloopSm100TmaUmmaWarpSpecializedILi17ELi2ELi4ENS5_IJNS4_1CILi1EEESB_SB_EEEEENS5_IJNSA_ILi64EEENSA_ILi128EEESE_EEENS_12float_e5m2_tENS5_IJSB_llEEESH_SI_NS4_8TiledMMAINS4_8MMA_AtomIJNS4_10MMA_TraitsINS4_19SM100_MMA_F8F6F4_SSEJSH_SH_fSE_SF_NS4_17integral_constantINS4_4UMMA5MajorELSP_1EEESQ_NSN_INSO_7ScaleInELSR_0EEESS_EEEEEENS4_6LayoutISC_NS5_IJNSA_ILi0EEESW_SW_EEEEENS5_IJNS4_10UnderscoreESZ_SZ_EEEEENS4_13SM90_TMA_LOADENS4_14ComposedLayoutINS4_7SwizzleILi2ELi4ELi3EEENS4_18smem_ptr_flag_bitsILi8EEENSV_INS5_IJSE_NSA_ILi8EEEEEENS5_IJSB_SE_EEEEEEEvNS4_8identityES12_NS13_INS14_ILi3ELi4ELi3EEES17_NSV_INS5_IJSF_S18_EEENS5_IJSB_SF_EEEEEEEvS1D_EENS_8epilogue10collective18CollectiveEpilogueINS1K_23Sm100TmaWarpSpecializedILi2ELi2ELi32ELb0ELb0EEEJSG_NS5_IJNSV_ISE_SB_EES1P_EEESH_NS5_IJlSB_lEEESH_S1R_NS1K_6fusion15FusionCallbacksIS1O_NS1S_17LinearCombinationISH_fSH_fLNS_15FloatRoundStyleE2EEESG_S1Q_JEEENS4_5SM1004TMEM4LOAD26SM100_TMEM_LOAD_16dp32b32xES12_NS13_IS15_S17_NSV_INS5_IJS18_SE_EEENS5_IJSE_SB_EEEEEEENS4_39AutoVectorizingCopyWithAssumedAlignmentILi128EEENS4_14SM90_TMA_STOREES25_S27_S27_EEEvvEEEEvNT_6ParamsE)
        /*0038*/ 	.word	0x00000000


	//----- nvinfo : EIATTR_MIN_STACK_SIZE
	.align		4
.L_27:
        /*003c*/ 	.byte	0x04, 0x12
        /*003e*/ 	.short	(.L_29 - .L_28)
	.align		4
.L_28:
        /*0040*/ 	.word	index@(_ZN7cutlass13device_kernelINS_4gemm6kernel13GemmUniversalIN4cute5tupleIJiiiiEEENS1_10collective13CollectiveMmaINS1_35MainloopSm100TmaUmmaWarpSpecializedILi17ELi2ELi4ENS5_IJNS4_1CILi1EEESB_SB_EEEEENS5_IJNSA_ILi64EEENSA_ILi128EEESE_EEENS_12float_e5m2_tENS5_IJSB_llEEESH_SI_NS4_8TiledMMAINS4_8MMA_AtomIJNS4_10MMA_TraitsINS4_19SM100_MMA_F8F6F4_SSEJSH_SH_fSE_SF_NS4_17integral_constantINS4_4UMMA5MajorELSP_1EEESQ_NSN_INSO_7ScaleInELSR_0EEESS_EEEEEENS4_6LayoutISC_NS5_IJNSA_ILi0EEESW_SW_EEEEENS5_IJNS4_10UnderscoreESZ_SZ_EEEEENS4_13SM90_TMA_LOADENS4_14ComposedLayoutINS4_7SwizzleILi2ELi4ELi3EEENS4_18smem_ptr_flag_bitsILi8EEENSV_INS5_IJSE_NSA_ILi8EEEEEENS5_IJSB_SE_EEEEEEEvNS4_8identityES12_NS13_INS14_ILi3ELi4ELi3EEES17_NSV_INS5_IJSF_S18_EEENS5_IJSB_SF_EEEEEEEvS1D_EENS_8epilogue10collective18CollectiveEpilogueINS1K_23Sm100TmaWarpSpecializedILi2ELi2ELi32ELb0ELb0EEEJSG_NS5_IJNSV_ISE_SB_EES1P_EEESH_NS5_IJlSB_lEEESH_S1R_NS1K_6fusion15FusionCallbacksIS1O_NS1S_17LinearCombinationISH_fSH_fLNS_15FloatRoundStyleE2EEESG_S1Q_JEEENS4_5SM1004TMEM4LOAD26SM100_TMEM_LOAD_16dp32b32xES12_NS13_IS15_S17_NSV_INS5_IJS18_SE_EEENS5_IJSE_SB_EEEEEEENS4_39AutoVectorizingCopyWithAssumedAlignmentILi128EEENS4_14SM90_TMA_STOREES25_S27_S27_EEEvvEEEEvNT_6ParamsE)
        /*0044*/ 	.word	0x00000000
.L_29:


//--------------------- .nv.compat                --------------------------
	.section	.nv.compat,"",@"SHT_CUDA_COMPAT_INFO"
	.align	4
        /*0000*/ 	.byte	0x02, 0x09, 0x01, 0x00, 0x02, 0x02, 0x02, 0x00, 0x02, 0x05, 0x05, 0x00, 0x03, 0x07, 0x01, 0x01
        /*0010*/ 	.byte	0x02, 0x03, 0x01, 0x00, 0x02, 0x06, 0x01, 0x00, 0x04, 0x0b, 0x08, 0x00, 0x09, 0x00, 0x00, 0x00
        /*0020*/ 	.byte	0x00, 0x00, 0x00, 0x00


//--------------------- .nv.info._ZN7cutlass13device_kernelINS_4gemm6kernel13GemmUniversalIN4cute5tupleIJiiiiEEENS1_10collective13CollectiveMmaINS1_35MainloopSm100TmaUmmaWarpSpecializedILi17ELi2ELi4ENS5_IJNS4_1CILi1EEESB_SB_EEEEENS5_IJNSA_ILi64EEENSA_ILi128EEESE_EEENS_12float_e5m2_tENS5_IJSB_llEEESH_SI_NS4_8TiledMMAINS4_8MMA_AtomIJNS4_10MMA_TraitsINS4_19SM100_MMA_F8F6F4_SSEJSH_SH_fSE_SF_NS4_17integral_constantINS4_4UMMA5MajorELSP_1EEESQ_NSN_INSO_7ScaleInELSR_0EEESS_EEEEEENS4_6LayoutISC_NS5_IJNSA_ILi0EEESW_SW_EEEEENS5_IJNS4_10UnderscoreESZ_SZ_EEEEENS4_13SM90_TMA_LOADENS4_14ComposedLayoutINS4_7SwizzleILi2ELi4ELi3EEENS4_18smem_ptr_flag_bitsILi8EEENSV_INS5_IJSE_NSA_ILi8EEEEEENS5_IJSB_SE_EEEEEEEvNS4_8identityES12_NS13_INS14_ILi3ELi4ELi3EEES17_NSV_INS5_IJSF_S18_EEENS5_IJSB_SF_EEEEEEEvS1D_EENS_8epilogue10collective18CollectiveEpilogueINS1K_23Sm100TmaWarpSpecializedILi2ELi2ELi32ELb0ELb0EEEJSG_NS5_IJNSV_ISE_SB_EES1P_EEESH_NS5_IJlSB_lEEESH_S1R_NS1K_6fusion15FusionCallbacksIS1O_NS1S_17LinearCombinationISH_fSH_fLNS_15FloatRoundStyleE2EEESG_S1Q_JEEENS4_5SM1004TMEM4LOAD26SM100_TMEM_LOAD_16dp32b32xES12_NS13_IS15_S17_NSV_INS5_IJS18_SE_EEENS5_IJSE_SB_EEEEEEENS4_39AutoVectorizingCopyWithAssumedAlignmentILi128EEENS4_14SM90_TMA_STOREES25_S27_S27_EEEvvEEEEvNT_6ParamsE --------------------------
	.section	.nv.info._ZN7cutlass13device_kernelINS_4gemm6kernel13GemmUniversalIN4cute5tupleIJiiiiEEENS1_10collective13CollectiveMmaINS1_35MainloopSm100TmaUmmaWarpSpecializedILi17ELi2ELi4ENS5_IJNS4_1CILi1EEESB_SB_EEEEENS5_IJNSA_ILi64EEENSA_ILi128EEESE_EEENS_12float_e5m2_tENS5_IJSB_llEEESH_SI_NS4_8TiledMMAINS4_8MMA_AtomIJNS4_10MMA_TraitsINS4_19SM100_MMA_F8F6F4_SSEJSH_SH_fSE_SF_NS4_17integral_constantINS4_4UMMA5MajorELSP_1EEESQ_NSN_INSO_7ScaleInELSR_0EEESS_EEEEEENS4_6LayoutISC_NS5_IJNSA_ILi0EEESW_SW_EEEEENS5_IJNS4_10UnderscoreESZ_SZ_EEEEENS4_13SM90_TMA_LOADENS4_14ComposedLayoutINS4_7SwizzleILi2ELi4ELi3EEENS4_18smem_ptr_flag_bitsILi8EEENSV_INS5_IJSE_NSA_ILi8EEEEEENS5_IJSB_SE_EEEEEEEvNS4_8identityES12_NS13_INS14_ILi3ELi4ELi3EEES17_NSV_INS5_IJSF_S18_EEENS5_IJSB_SF_EEEEEEEvS1D_EENS_8epilogue10collective18CollectiveEpilogueINS1K_23Sm100TmaWarpSpecializedILi2ELi2ELi32ELb0ELb0EEEJSG_NS5_IJNSV_ISE_SB_EES1P_EEESH_NS5_IJlSB_lEEESH_S1R_NS1K_6fusion15FusionCallbacksIS1O_NS1S_17LinearCombinationISH_fSH_fLNS_15FloatRoundStyleE2EEESG_S1Q_JEEENS4_5SM1004TMEM4LOAD26SM100_TMEM_LOAD_16dp32b32xES12_NS13_IS15_S17_NSV_INS5_IJS18_SE_EEENS5_IJSE_SB_EEEEEEENS4_39AutoVectorizingCopyWithAssumedAlignmentILi128EEENS4_14SM90_TMA_STOREES25_S27_S27_EEEvvEEEEvNT_6ParamsE,"",@"SHT_CUDA_INFO"
	.sectionflags	@""
	.align	4


	//----- nvinfo : EIATTR_CUDA_API_VERSION
	.align		4
        /*0000*/ 	.byte	0x04, 0x37
        /*0002*/ 	.short	(.L_31 - .L_30)
.L_30:
        /*0004*/ 	.word	0x00000082


	//----- nvinfo : EIATTR_KPARAM_INFO
	.align		4
.L_31:
        /*0008*/ 	.byte	0x04, 0x17
        /*000a*/ 	.short	(.L_33 - .L_32)
.L_32:
        /*000c*/ 	.word	0x00000000
        /*0010*/ 	.short	0x0000
        /*0012*/ 	.short	0x0000
        /*0014*/ 	.byte	0x00, 0xf0, 0x01, 0x20


	//----- nvinfo : EIATTR_AT_ENTRY_FRAGMENTS
	.align		4
.L_33:
        /*0018*/ 	.byte	0x04, 0x4f
        /*001a*/ 	.short	(.L_35 - .L_34)


	//   ....[0]....
.L_34:
        /*001c*/ 	.word	0x00000006


	//----- nvinfo : EIATTR_RESERVED_SMEM_USED
	.align		4
.L_35:
        /*0020*/ 	.byte	0x01, 0x41
	.zero		2


	//----- nvinfo : EIATTR_SPARSE_MMA_MASK
	.align		4
        /*0024*/ 	.byte	0x03, 0x50
        /*0026*/ 	.short	0x0000


	//----- nvinfo : EIATTR_TCGEN05_1CTA_USED
	.align		4
        /*0028*/ 	.byte	0x01, 0x51
	.zero		2


	//----- nvinfo : EIATTR_MAXREG_COUNT
	.align		4
        /*002c*/ 	.byte	0x03, 0x1b
        /*002e*/ 	.short	0x00ff


	//----- nvinfo : EIATTR_NUM_BARRIERS
	.align		4
        /*0030*/ 	.byte	0x02, 0x4c
        /*0032*/ 	.byte	0x07
	.zero		1


	//----- nvinfo : EIATTR_EXTERNS
	.align		4
        /*0034*/ 	.byte	0x04, 0x0f
        /*0036*/ 	.short	(.L_37 - .L_36)


	//   ....[0]....
	.align		4
.L_36:
        /*0038*/ 	.word	index@(__assertfail)


	//----- nvinfo : EIATTR_MERCURY_ISA_VERSION
	.align		4
.L_37:
        /*003c*/ 	.byte	0x03, 0x5f
        /*003e*/ 	.short	0x0101


	//----- nvinfo : EIATTR_INT_WARP_WIDE_INSTR_OFFSETS
	.align		4
        /*0040*/ 	.byte	0x04, 0x31
        /*0042*/ 	.short	(.L_39 - .L_38)


	//   ....[0]....
.L_38:
        /*0044*/ 	.word	0x00001f80


	//   ....[1]....
        /*0048*/ 	.word	0x00004080


	//   ....[2]....
        /*004c*/ 	.word	0x000040a0


	//   ....[3]....
        /*0050*/ 	.word	0x000040d0


	//   ....[4]....
        /*0054*/ 	.word	0x00004a00


	//   ....[5]....
        /*0058*/ 	.word	0x00004a70


	//   ....[6]....
        /*005c*/ 	.word	0x00004c50


	//   ....[7]....
        /*0060*/ 	.word	0x00004db0


	//----- nvinfo : EIATTR_COOP_GROUP_MASK_REGIDS
	.align		4
.L_39:
        /*0064*/ 	.byte	0x04, 0x29
        /*0066*/ 	.short	(.L_41 - .L_40)


	//   ....[0]....
.L_40:
        /*0068*/ 	.word	0xffffffff


	//   ....[1]....
        /*006c*/ 	.word	0xffffffff


	//   ....[2]....
        /*0070*/ 	.word	0xffffffff


	//   ....[3]....
        /*0074*/ 	.word	0xffffffff


	//   ....[4]....
        /*0078*/ 	.word	0xffffffff


	//   ....[5]....
        /*007c*/ 	.word	0xffffffff


	//   ....[6]....
        /*0080*/ 	.word	0xffffffff


	//   ....[7]....
        /*0084*/ 	.word	0xffffffff


	//   ....[8]....
        /*0088*/ 	.word	0xffffffff


	//   ....[9]....
        /*008c*/ 	.word	0xffffffff


	//   ....[10]....
        /*0090*/ 	.word	0xffffffff


	//   ....[11]....
        /*0094*/ 	.word	0xffffffff


	//   ....[12]....
        /*0098*/ 	.word	0xffffffff


	//----- nvinfo : EIATTR_COOP_GROUP_INSTR_OFFSETS
	.align		4
.L_41:
        /*009c*/ 	.byte	0x04, 0x28
        /*009e*/ 	.short	(.L_43 - .L_42)


	//   ....[0]....
.L_42:
        /*00a0*/ 	.word	0x00000090


	//   ....[1]....
        /*00a4*/ 	.word	0x000004d0


	//   ....[2]....
        /*00a8*/ 	.word	0x00000810


	//   ....[3]....
        /*00ac*/ 	.word	0x00000970


	//   ....[4]....
        /*00b0*/ 	.word	0x00000a70


	//   ....[5]....
        /*00b4*/ 	.word	0x00000be0


	//   ....[6]....
        /*00b8*/ 	.word	0x00000d80


	//   ....[7]....
        /*00bc*/ 	.word	0x00001e60


	//   ....[8]....
        /*00c0*/ 	.word	0x00003390


	//   ....[9]....
        /*00c4*/ 	.word	0x000035a0


	//   ....[10]....
        /*00c8*/ 	.word	0x000035d0


	//   ....[11]....
        /*00cc*/ 	.word	0x00003f60


	//   ....[12]....
        /*00d0*/ 	.word	0x00004190


	//----- nvinfo : EIATTR_VRC_CTA_INIT_COUNT
	.align		4
.L_43:
        /*00d4*/ 	.byte	0x02, 0x4a
        /*00d6*/ 	.byte	0x80
	.zero		1


	//----- nvinfo : EIATTR_SYSCALL_OFFSETS
	.align		4
        /*00d8*/ 	.byte	0x04, 0x46
        /*00da*/ 	.short	(.L_45 - .L_44)


	//   ....[0]....
.L_44:
        /*00dc*/ 	.word	0x000057f0


	//   ....[1]....
        /*00e0*/ 	.word	0x00005930


	//   ....[2]....
        /*00e4*/ 	.word	0x00006130


	//   ....[3]....
        /*00e8*/ 	.word	0x00006ec0


	//----- nvinfo : EIATTR_MBARRIER_INSTR_OFFSETS
	.align		4
.L_45:
        /*00ec*/ 	.byte	0x04, 0x39
        /*00ee*/ 	.short	(.L_47 - .L_46)


	//   ....[0]....
.L_46:
        /*00f0*/ 	.word	0x000005d0
        /*00f4*/ 	.word	0x000000ff
        /*00f8*/ 	.word	0x00000000
        /*00fc*/ 	.short	0x0100
        /*00fe*/ 	.byte	0x05
	.zero		1


	//   ....[1]....
        /*0100*/ 	.word	0x000005e0
        /*0104*/ 	.word	0x000000ff
        /*0108*/ 	.word	0x00000088
        /*010c*/ 	.short	0x0100
        /*010e*/ 	.byte	0x05
	.zero		1


	//   ....[2]....
        /*0110*/ 	.word	0x000005f0
        /*0114*/ 	.word	0x000000ff
        /*0118*/ 	.word	0x00000008
        /*011c*/ 	.short	0x0100
        /*011e*/ 	.byte	0x05
	.zero		1


	//   ....[3]....
        /*0120*/ 	.word	0x00000600
        /*0124*/ 	.word	0x000000ff
        /*0128*/ 	.word	0x00000090
        /*012c*/ 	.short	0x0100
        /*012e*/ 	.byte	0x05
	.zero		1


	//   ....[4]....
        /*0130*/ 	.word	0x00000610
        /*0134*/ 	.word	0x000000ff
        /*0138*/ 	.word	0x00000010
        /*013c*/ 	.short	0x0100
        /*013e*/ 	.byte	0x05
	.zero		1


	//   ....[5]....
        /*0140*/ 	.word	0x00000620
        /*0144*/ 	.word	0x000000ff
        /*0148*/ 	.word	0x00000098
        /*014c*/ 	.short	0x0100
        /*014e*/ 	.byte	0x05
	.zero		1


	//   ....[6]....
        /*0150*/ 	.word	0x00000630
        /*0154*/ 	.word	0x000000ff
        /*0158*/ 	.word	0x00000018
        /*015c*/ 	.short	0x0100
        /*015e*/ 	.byte	0x05
	.zero		1


	//   ....[7]....
        /*0160*/ 	.word	0x00000640
        /*0164*/ 	.word	0x000000ff
        /*0168*/ 	.word	0x000000a0
        /*016c*/ 	.short	0x0100
        /*016e*/ 	.byte	0x05
	.zero		1


	//   ....[8]....
        /*0170*/ 	.word	0x00000650
        /*0174*/ 	.word	0x000000ff
        /*0178*/ 	.word	0x00000020
        /*017c*/ 	.short	0x0100
        /*017e*/ 	.byte	0x05
	.zero		1


	//   ....[9]....
        /*0180*/ 	.word	0x00000660
        /*0184*/ 	.word	0x000000ff
        /*0188*/ 	.word	0x000000a8
        /*018c*/ 	.short	0x0100
        /*018e*/ 	.byte	0x05
	.zero		1


	//   ....[10]....
        /*0190*/ 	.word	0x00000670
        /*0194*/ 	.word	0x000000ff
        /*0198*/ 	.word	0x00000028
        /*019c*/ 	.short	0x0100
        /*019e*/ 	.byte	0x05
	.zero		1


	//   ....[11]....
        /*01a0*/ 	.word	0x00000680
        /*01a4*/ 	.word	0x000000ff
        /*01a8*/ 	.word	0x000000b0
        /*01ac*/ 	.short	0x0100
        /*01ae*/ 	.byte	0x05
	.zero		1


	//   ....[12]....
        /*01b0*/ 	.word	0x00000690
        /*01b4*/ 	.word	0x000000ff
        /*01b8*/ 	.word	0x00000030
        /*01bc*/ 	.short	0x0100
        /*01be*/ 	.byte	0x05
	.zero		1


	//   ....[13]....
        /*01c0*/ 	.word	0x000006a0
        /*01c4*/ 	.word	0x000000ff
        /*01c8*/ 	.word	0x000000b8
        /*01cc*/ 	.short	0x0100
        /*01ce*/ 	.byte	0x05
	.zero		1


	//   ....[14]....
        /*01d0*/ 	.word	0x000006b0
        /*01d4*/ 	.word	0x000000ff
        /*01d8*/ 	.word	0x00000038
        /*01dc*/ 	.short	0x0100
        /*01de*/ 	.byte	0x05
	.zero		1


	//   ....[15]....
        /*01e0*/ 	.word	0x000006c0
        /*01e4*/ 	.word	0x000000ff
        /*01e8*/ 	.word	0x000000c0
        /*01ec*/ 	.short	0x0100
        /*01ee*/ 	.byte	0x05
	.zero		1


	//   ....[16]....
        /*01f0*/ 	.word	0x000006d0
        /*01f4*/ 	.word	0x000000ff
        /*01f8*/ 	.word	0x00000040
        /*01fc*/ 	.short	0x0100
        /*01fe*/ 	.byte	0x05
	.zero		1


	//   ....[17]....
        /*0200*/ 	.word	0x000006e0
        /*0204*/ 	.word	0x000000ff
        /*0208*/ 	.word	0x000000c8
        /*020c*/ 	.short	0x0100
        /*020e*/ 	.byte	0x05
	.zero		1


	//   ....[18]....
        /*0210*/ 	.word	0x000006f0
        /*0214*/ 	.word	0x000000ff
        /*0218*/ 	.word	0x00000048
        /*021c*/ 	.short	0x0100
        /*021e*/ 	.byte	0x05
	.zero		1


	//   ....[19]....
        /*0220*/ 	.word	0x00000700
        /*0224*/ 	.word	0x000000ff
        /*0228*/ 	.word	0x000000d0
        /*022c*/ 	.short	0x0100
        /*022e*/ 	.byte	0x05
	.zero		1


	//   ....[20]....
        /*0230*/ 	.word	0x00000710
        /*0234*/ 	.word	0x000000ff
        /*0238*/ 	.word	0x00000050
        /*023c*/ 	.short	0x0100
        /*023e*/ 	.byte	0x05
	.zero		1


	//   ....[21]....
        /*0240*/ 	.word	0x00000720
        /*0244*/ 	.word	0x000000ff
        /*0248*/ 	.word	0x000000d8
        /*024c*/ 	.short	0x0100
        /*024e*/ 	.byte	0x05
	.zero		1


	//   ....[22]....
        /*0250*/ 	.word	0x00000730
        /*0254*/ 	.word	0x000000ff
        /*0258*/ 	.word	0x00000058
        /*025c*/ 	.short	0x0100
        /*025e*/ 	.byte	0x05
	.zero		1


	//   ....[23]....
        /*0260*/ 	.word	0x00000740
        /*0264*/ 	.word	0x000000ff
        /*0268*/ 	.word	0x000000e0
        /*026c*/ 	.short	0x0100
        /*026e*/ 	.byte	0x05
	.zero		1


	//   ....[24]....
        /*0270*/ 	.word	0x00000750
        /*0274*/ 	.word	0x000000ff
        /*0278*/ 	.word	0x00000060
        /*027c*/ 	.short	0x0100
        /*027e*/ 	.byte	0x05
	.zero		1


	//   ....[25]....
        /*0280*/ 	.word	0x00000760
        /*0284*/ 	.word	0x000000ff
        /*0288*/ 	.word	0x000000e8
        /*028c*/ 	.short	0x0100
        /*028e*/ 	.byte	0x05
	.zero		1


	//   ....[26]....
        /*0290*/ 	.word	0x00000770
        /*0294*/ 	.word	0x000000ff
        /*0298*/ 	.word	0x00000068
        /*029c*/ 	.short	0x0100
        /*029e*/ 	.byte	0x05
	.zero		1


	//   ....[27]....
        /*02a0*/ 	.word	0x00000780
        /*02a4*/ 	.word	0x000000ff
        /*02a8*/ 	.word	0x000000f0
        /*02ac*/ 	.short	0x0100
        /*02ae*/ 	.byte	0x05
	.zero		1


	//   ....[28]....
        /*02b0*/ 	.word	0x00000790
        /*02b4*/ 	.word	0x000000ff
        /*02b8*/ 	.word	0x00000070
        /*02bc*/ 	.short	0x0100
        /*02be*/ 	.byte	0x05
	.zero		1


	//   ....[29]....
        /*02c0*/ 	.word	0x000007a0
        /*02c4*/ 	.word	0x000000ff
        /*02c8*/ 	.word	0x000000f8
        /*02cc*/ 	.short	0x0100
        /*02ce*/ 	.byte	0x05
	.zero		1


	//   ....[30]....
        /*02d0*/ 	.word	0x000007b0
        /*02d4*/ 	.word	0x000000ff
        /*02d8*/ 	.word	0x00000078
        /*02dc*/ 	.short	0x0100
        /*02de*/ 	.byte	0x05
	.zero		1


	//   ....[31]....
        /*02e0*/ 	.word	0x000007c0
        /*02e4*/ 	.word	0x000000ff
        /*02e8*/ 	.word	0x00000100
        /*02ec*/ 	.short	0x0100
        /*02ee*/ 	.byte	0x05
	.zero		1


	//   ....[32]....
        /*02f0*/ 	.word	0x000007d0
        /*02f4*/ 	.word	0x000000ff
        /*02f8*/ 	.word	0x00000080
        /*02fc*/ 	.short	0x0100
        /*02fe*/ 	.byte	0x05
	.zero		1


	//   ....[33]....
        /*0300*/ 	.word	0x000007e0
        /*0304*/ 	.word	0x000000ff
        /*0308*/ 	.word	0x00000108
        /*030c*/ 	.short	0x0100
        /*030e*/ 	.byte	0x05
	.zero		1


	//   ....[34]....
        /*0310*/ 	.word	0x00000920
        /*0314*/ 	.word	0x000000ff
        /*0318*/ 	.word	0x00000110
        /*031c*/ 	.short	0x0100
        /*031e*/ 	.byte	0x07
	.zero		1


	//   ....[35]....
        /*0320*/ 	.word	0x00000930
        /*0324*/ 	.word	0x000000ff
        /*0328*/ 	.word	0x00000120
        /*032c*/ 	.short	0x0100
        /*032e*/ 	.byte	0x07
	.zero		1


	//   ....[36]....
        /*0330*/ 	.word	0x00000940
        /*0334*/ 	.word	0x000000ff
        /*0338*/ 	.word	0x00000118
        /*033c*/ 	.short	0x0100
        /*033e*/ 	.byte	0x07
	.zero		1


	//   ....[37]....
        /*0340*/ 	.word	0x00000950
        /*0344*/ 	.word	0x000000ff
        /*0348*/ 	.word	0x00000128
        /*034c*/ 	.short	0x0100
        /*034e*/ 	.byte	0x07
	.zero		1


	//   ....[38]....
        /*0350*/ 	.word	0x00000a40
        /*0354*/ 	.word	0x000000ff
        /*0358*/ 	.word	0x00000130
        /*035c*/ 	.short	0x0100
        /*035e*/ 	.byte	0x05
	.zero		1


	//   ....[39]....
        /*0360*/ 	.word	0x00000a50
        /*0364*/ 	.word	0x000000ff
        /*0368*/ 	.word	0x00000138
        /*036c*/ 	.short	0x0100
        /*036e*/ 	.byte	0x05
	.zero		1


	//   ....[40]....
        /*0370*/ 	.word	0x00000b90
        /*0374*/ 	.word	0x000000ff
        /*0378*/ 	.word	0x00000140
        /*037c*/ 	.short	0x0100
        /*037e*/ 	.byte	0x05
	.zero		1


	//   ....[41]....
        /*0380*/ 	.word	0x00000ba0
        /*0384*/ 	.word	0x000000ff
        /*0388*/ 	.word	0x00000150
        /*038c*/ 	.short	0x0100
        /*038e*/ 	.byte	0x05
	.zero		1


	//   ....[42]....
        /*0390*/ 	.word	0x00000bb0
        /*0394*/ 	.word	0x000000ff
        /*0398*/ 	.word	0x00000148
        /*039c*/ 	.short	0x0100
        /*039e*/ 	.byte	0x05
	.zero		1


	//   ....[43]....
        /*03a0*/ 	.word	0x00000bc0
        /*03a4*/ 	.word	0x000000ff
        /*03a8*/ 	.word	0x00000158
        /*03ac*/ 	.short	0x0100
        /*03ae*/ 	.byte	0x05
	.zero		1


	//   ....[44]....
        /*03b0*/ 	.word	0x00000cf0
        /*03b4*/ 	.word	0x000000ff
        /*03b8*/ 	.word	0x00000160
        /*03bc*/ 	.short	0x0100
        /*03be*/ 	.byte	0x07
	.zero		1


	//   ....[45]....
        /*03c0*/ 	.word	0x00000d00
        /*03c4*/ 	.word	0x000000ff
        /*03c8*/ 	.word	0x00000180
        /*03cc*/ 	.short	0x0100
        /*03ce*/ 	.byte	0x07
	.zero		1


	//   ....[46]....
        /*03d0*/ 	.word	0x00000d10
        /*03d4*/ 	.word	0x000000ff
        /*03d8*/ 	.word	0x00000168
        /*03dc*/ 	.short	0x0100
        /*03de*/ 	.byte	0x07
	.zero		1


	//   ....[47]....
        /*03e0*/ 	.word	0x00000d20
        /*03e4*/ 	.word	0x000000ff
        /*03e8*/ 	.word	0x00000188
        /*03ec*/ 	.short	0x0100
        /*03ee*/ 	.byte	0x07
	.zero		1


	//   ....[48]....
        /*03f0*/ 	.word	0x00000d30
        /*03f4*/ 	.word	0x000000ff
        /*03f8*/ 	.word	0x00000170
        /*03fc*/ 	.short	0x0100
        /*03fe*/ 	.byte	0x07
	.zero		1


	//   ....[49]....
        /*0400*/ 	.word	0x00000d40
        /*0404*/ 	.word	0x000000ff
        /*0408*/ 	.word	0x00000190
        /*040c*/ 	.short	0x0100
        /*040e*/ 	.byte	0x07
	.zero		1


	//   ....[50]....
        /*0410*/ 	.word	0x00000d50
        /*0414*/ 	.word	0x000000ff
        /*0418*/ 	.word	0x00000178
        /*041c*/ 	.short	0x0100
        /*041e*/ 	.byte	0x07
	.zero		1


	//   ....[51]....
        /*0420*/ 	.word	0x00000d60
        /*0424*/ 	.word	0x000000ff
        /*0428*/ 	.word	0x00000198
        /*042c*/ 	.short	0x0100
        /*042e*/ 	.byte	0x07
	.zero		1


	//   ....[52]....
        /*0430*/ 	.word	0x00000e50
        /*0434*/ 	.word	0x000000ff
        /*0438*/ 	.word	0x000001a0
        /*043c*/ 	.short	0x0100
        /*043e*/ 	.byte	0x05
	.zero		1


	//   ....[53]....
        /*0440*/ 	.word	0x00000e60
        /*0444*/ 	.word	0x000000ff
        /*0448*/ 	.word	0x000001b0
        /*044c*/ 	.short	0x0100
        /*044e*/ 	.byte	0x05
	.zero		1


	//   ....[54]....
        /*0450*/ 	.word	0x00000e70
        /*0454*/ 	.word	0x000000ff
        /*0458*/ 	.word	0x000001a8
        /*045c*/ 	.short	0x0100
        /*045e*/ 	.byte	0x05
	.zero		1


	//   ....[55]....
        /*0460*/ 	.word	0x00000e80
        /*0464*/ 	.word	0x000000ff
        /*0468*/ 	.word	0x000001b8
        /*046c*/ 	.short	0x0100
        /*046e*/ 	.byte	0x05
	.zero		1


	//   ....[56]....
        /*0470*/ 	.word	0x00001760
        /*0474*/ 	.word	0x00000003
        /*0478*/ 	.word	0x000001b0
        /*047c*/ 	.short	0x010a
        /*047e*/ 	.byte	0xff
	.zero		1


	//   ....[57]....
        /*0480*/ 	.word	0x00001790
        /*0484*/ 	.word	0x00000003
        /*0488*/ 	.word	0x000001a0
        /*048c*/ 	.short	0x0101
        /*048e*/ 	.byte	0xff
	.zero		1


	//   ....[58]....
        /*0490*/ 	.word	0x00001860
        /*0494*/ 	.word	0x000000ff
        /*0498*/ 	.word	0x00000088
        /*049c*/ 	.short	0x010a
        /*049e*/ 	.byte	0x08
	.zero		1


	//   ....[59]....
        /*04a0*/ 	.word	0x00001900
        /*04a4*/ 	.word	0x000000ff
        /*04a8*/ 	.word	0x00000088
        /*04ac*/ 	.short	0x010a
        /*04ae*/ 	.byte	0x21
	.zero		1


	//   ....[60]....
        /*04b0*/ 	.word	0x00001a50
        /*04b4*/ 	.word	0x000000ff
        /*04b8*/ 	.word	0x00000088
        /*04bc*/ 	.short	0x010a
        /*04be*/ 	.byte	0x08
	.zero		1


	//   ....[61]....
        /*04c0*/ 	.word	0x00001b60
        /*04c4*/ 	.word	0x000000ff
        /*04c8*/ 	.word	0x00000138
        /*04cc*/ 	.short	0x0101
        /*04ce*/ 	.byte	0x04
	.zero		1


	//   ....[62]....
        /*04d0*/ 	.word	0x00001b80
        /*04d4*/ 	.word	0x000000ff
        /*04d8*/ 	.word	0x00000088
        /*04dc*/ 	.short	0x010a
        /*04de*/ 	.byte	0x08
	.zero		1


	//   ....[63]....
        /*04e0*/ 	.word	0x00001c00
        /*04e4*/ 	.word	0x000000ff
        /*04e8*/ 	.word	0x00000088
        /*04ec*/ 	.short	0x010a
        /*04ee*/ 	.byte	0x11
	.zero		1


	//   ....[64]....
        /*04f0*/ 	.word	0x00001d50
        /*04f4*/ 	.word	0x000000ff
        /*04f8*/ 	.word	0x00000088
        /*04fc*/ 	.short	0x010a
        /*04fe*/ 	.byte	0x08
	.zero		1


	//   ....[65]....
        /*0500*/ 	.word	0x00001e90
        /*0504*/ 	.word	0x00000002
        /*0508*/ 	.word	0x00000140
        /*050c*/ 	.short	0x010a
        /*050e*/ 	.byte	0xff
	.zero		1


	//   ....[66]....
        /*0510*/ 	.word	0x00001f50
        /*0514*/ 	.word	0x00000002
        /*0518*/ 	.word	0x00000000
        /*051c*/ 	.short	0x0101
        /*051e*/ 	.byte	0xff
	.zero		1


	//   ....[67]....
        /*0520*/ 	.word	0x000024b0
        /*0524*/ 	.word	0x000000ff
        /*0528*/ 	.word	0x00000000
        /*052c*/ 	.short	0x010a
        /*052e*/ 	.byte	0x05
	.zero		1


	//   ....[68]....
        /*0530*/ 	.word	0x00002540
        /*0534*/ 	.word	0x000000ff
        /*0538*/ 	.word	0x00000000
        /*053c*/ 	.short	0x010a
        /*053e*/ 	.byte	0x05
	.zero		1


	//   ....[69]....
        /*0540*/ 	.word	0x000025d0
        /*0544*/ 	.word	0x000000ff
        /*0548*/ 	.word	0x00000000
        /*054c*/ 	.short	0x010a
        /*054e*/ 	.byte	0x05
	.zero		1


	//   ....[70]....
        /*0550*/ 	.word	0x00002660
        /*0554*/ 	.word	0x000000ff
        /*0558*/ 	.word	0x00000000
        /*055c*/ 	.short	0x010a
        /*055e*/ 	.byte	0x05
	.zero		1


	//   ....[71]....
        /*0560*/ 	.word	0x000026f0
        /*0564*/ 	.word	0x000000ff
        /*0568*/ 	.word	0x00000000
        /*056c*/ 	.short	0x010a
        /*056e*/ 	.byte	0x05
	.zero		1


	//   ....[72]....
        /*0570*/ 	.word	0x00002780
        /*0574*/ 	.word	0x000000ff
        /*0578*/ 	.word	0x00000000
        /*057c*/ 	.short	0x010a
        /*057e*/ 	.byte	0x05
	.zero		1


	//   ....[73]....
        /*0580*/ 	.word	0x00002810
        /*0584*/ 	.word	0x000000ff
        /*0588*/ 	.word	0x00000000
        /*058c*/ 	.short	0x010a
        /*058e*/ 	.byte	0x05
	.zero		1


	//   ....[74]....
        /*0590*/ 	.word	0x000028a0
        /*0594*/ 	.word	0x000000ff
        /*0598*/ 	.word	0x00000000
        /*059c*/ 	.short	0x010a
        /*059e*/ 	.byte	0x05
	.zero		1


	//   ....[75]....
        /*05a0*/ 	.word	0x00002930
        /*05a4*/ 	.word	0x000000ff
        /*05a8*/ 	.word	0x00000000
        /*05ac*/ 	.short	0x010a
        /*05ae*/ 	.byte	0x05
	.zero		1


	//   ....[76]....
        /*05b0*/ 	.word	0x000029c0
        /*05b4*/ 	.word	0x000000ff
        /*05b8*/ 	.word	0x00000000
        /*05bc*/ 	.short	0x010a
        /*05be*/ 	.byte	0x05
	.zero		1


	//   ....[77]....
        /*05c0*/ 	.word	0x00002a50
        /*05c4*/ 	.word	0x000000ff
        /*05c8*/ 	.word	0x00000000
        /*05cc*/ 	.short	0x010a
        /*05ce*/ 	.byte	0x05
	.zero		1


	//   ....[78]....
        /*05d0*/ 	.word	0x00002ae0
        /*05d4*/ 	.word	0x000000ff
        /*05d8*/ 	.word	0x00000000
        /*05dc*/ 	.short	0x010a
        /*05de*/ 	.byte	0x05
	.zero		1


	//   ....[79]....
        /*05e0*/ 	.word	0x00002b70
        /*05e4*/ 	.word	0x000000ff
        /*05e8*/ 	.word	0x00000000
        /*05ec*/ 	.short	0x010a
        /*05ee*/ 	.byte	0x05
	.zero		1


	//   ....[80]....
        /*05f0*/ 	.word	0x00002c00
        /*05f4*/ 	.word	0x000000ff
        /*05f8*/ 	.word	0x00000000
        /*05fc*/ 	.short	0x010a
        /*05fe*/ 	.byte	0x05
	.zero		1


	//   ....[81]....
        /*0600*/ 	.word	0x00002c90
        /*0604*/ 	.word	0x000000ff
        /*0608*/ 	.word	0x00000000
        /*060c*/ 	.short	0x010a
        /*060e*/ 	.byte	0x05
	.zero		1


	//   ....[82]....
        /*0610*/ 	.word	0x00002d20
        /*0614*/ 	.word	0x000000ff
        /*0618*/ 	.word	0x00000000
        /*061c*/ 	.short	0x010a
        /*061e*/ 	.byte	0x05
	.zero		1


	//   ....[83]....
        /*0620*/ 	.word	0x00002dc0
        /*0624*/ 	.word	0x00000000
        /*0628*/ 	.word	0x00000000
        /*062c*/ 	.short	0x010a
        /*062e*/ 	.byte	0xff
	.zero		1


	//   ....[84]....
        /*0630*/ 	.word	0x00002ee0
        /*0634*/ 	.word	0x00000000
        /*0638*/ 	.word	0x000001a0
        /*063c*/ 	.short	0x010a
        /*063e*/ 	.byte	0xff
	.zero		1


	//   ....[85]....
        /*0640*/ 	.word	0x00002f40
        /*0644*/ 	.word	0x00000004
        /*0648*/ 	.word	0x00000000
        /*064c*/ 	.short	0x0101
        /*064e*/ 	.byte	0xff
	.zero		1


	//   ....[86]....
        /*0650*/ 	.word	0x00002f60
        /*0654*/ 	.word	0x000000ff
        /*0658*/ 	.word	0x00000150
        /*065c*/ 	.short	0x010a
        /*065e*/ 	.byte	0x05
	.zero		1


	//   ....[87]....
        /*0660*/ 	.word	0x00003080
        /*0664*/ 	.word	0x00000000
        /*0668*/ 	.word	0x00000140
        /*066c*/ 	.short	0x010a
        /*066e*/ 	.byte	0xff
	.zero		1


	//   ....[88]....
        /*0670*/ 	.word	0x00003190
        /*0674*/ 	.word	0x00000000
        /*0678*/ 	.word	0x00000000
        /*067c*/ 	.short	0x0101
        /*067e*/ 	.byte	0xff
	.zero		1


	//   ....[89]....
        /*0680*/ 	.word	0x00003220
        /*0684*/ 	.word	0x000000ff
        /*0688*/ 	.word	0x00000150
        /*068c*/ 	.short	0x0106
        /*068e*/ 	.byte	0x05
	.zero		1


	//   ....[90]....
        /*0690*/ 	.word	0x00003240
        /*0694*/ 	.word	0x000000ff
        /*0698*/ 	.word	0x00000150
        /*069c*/ 	.short	0x010a
        /*069e*/ 	.byte	0x05
	.zero		1


	//   ....[91]....
        /*06a0*/ 	.word	0x000032d0
        /*06a4*/ 	.word	0x000000ff
        /*06a8*/ 	.word	0x00000150
        /*06ac*/ 	.short	0x0106
        /*06ae*/ 	.byte	0x04
	.zero		1


	//   ....[92]....
        /*06b0*/ 	.word	0x00003310
        /*06b4*/ 	.word	0x00000000
        /*06b8*/ 	.word	0x00000150
        /*06bc*/ 	.short	0x010a
        /*06be*/ 	.byte	0xff
	.zero		1


	//   ....[93]....
        /*06c0*/ 	.word	0x000037f0
        /*06c4*/ 	.word	0x00000000
        /*06c8*/ 	.word	0x00000140
        /*06cc*/ 	.short	0x010a
        /*06ce*/ 	.byte	0xff
	.zero		1


	//   ....[94]....
        /*06d0*/ 	.word	0x000038f0
        /*06d4*/ 	.word	0x00000003
        /*06d8*/ 	.word	0x00000000
        /*06dc*/ 	.short	0x0101
        /*06de*/ 	.byte	0xff
	.zero		1


	//   ....[95]....
        /*06e0*/ 	.word	0x00003900
        /*06e4*/ 	.word	0x000000ff
        /*06e8*/ 	.word	0x00000000
        /*06ec*/ 	.short	0x010a
        /*06ee*/ 	.byte	0x04
	.zero		1


	//   ....[96]....
        /*06f0*/ 	.word	0x00003980
        /*06f4*/ 	.word	0x000000ff
        /*06f8*/ 	.word	0x00000180
        /*06fc*/ 	.short	0x010a
        /*06fe*/ 	.byte	0x08
	.zero		1


	//   ....[97]....
        /*0700*/ 	.word	0x00003a60
        /*0704*/ 	.word	0x000000ff
        /*0708*/ 	.word	0x00000000
        /*070c*/ 	.short	0x010a
        /*070e*/ 	.byte	0x07
	.zero		1


	//   ....[98]....
        /*0710*/ 	.word	0x00003ba0
        /*0714*/ 	.word	0x000000ff
        /*0718*/ 	.word	0x00000000
        /*071c*/ 	.short	0x010a
        /*071e*/ 	.byte	0x04
	.zero		1


	//   ....[99]....
        /*0720*/ 	.word	0x00003d90
        /*0724*/ 	.word	0x000000ff
        /*0728*/ 	.word	0x00000000
        /*072c*/ 	.short	0x010a
        /*072e*/ 	.byte	0x05
	.zero		1


	//   ....[100]....
        /*0730*/ 	.word	0x00003e20
        /*0734*/ 	.word	0x000000ff
        /*0738*/ 	.word	0x00000000
        /*073c*/ 	.short	0x010a
        /*073e*/ 	.byte	0x05
	.zero		1


	//   ....[101]....
        /*0740*/ 	.word	0x00003eb0
        /*0744*/ 	.word	0x000000ff
        /*0748*/ 	.word	0x00000000
        /*074c*/ 	.short	0x010a
        /*074e*/ 	.byte	0x05
	.zero		1


	//   ....[102]....
        /*0750*/ 	.word	0x00003f40
        /*0754*/ 	.word	0x000000ff
        /*0758*/ 	.word	0x00000000
        /*075c*/ 	.short	0x010a
        /*075e*/ 	.byte	0x07
	.zero		1


	//   ....[103]....
        /*0760*/ 	.word	0x000043a0
        /*0764*/ 	.word	0x00000000
        /*0768*/ 	.word	0x00000140
        /*076c*/ 	.short	0x010a
        /*076e*/ 	.byte	0xff
	.zero		1


	//   ....[104]....
        /*0770*/ 	.word	0x00004460
        /*0774*/ 	.word	0x00000000
        /*0778*/ 	.word	0x00000000
        /*077c*/ 	.short	0x0101
        /*077e*/ 	.byte	0xff
	.zero		1


	//   ....[105]....
        /*0780*/ 	.word	0x00004780
        /*0784*/ 	.word	0x000000ff
        /*0788*/ 	.word	0x00000138
        /*078c*/ 	.short	0x010a
        /*078e*/ 	.byte	0x07
	.zero		1


	//   ....[106]....
        /*0790*/ 	.word	0x00004970
        /*0794*/ 	.word	0x000000ff
        /*0798*/ 	.word	0x00000120
        /*079c*/ 	.short	0x010a
        /*079e*/ 	.byte	0x07
	.zero		1


	//   ....[107]....
        /*07a0*/ 	.word	0x00004b40
        /*07a4*/ 	.word	0x000000ff
        /*07a8*/ 	.word	0x00000110
        /*07ac*/ 	.short	0x010b
        /*07ae*/ 	.byte	0x07
	.zero		1


	//   ....[108]....
        /*07b0*/ 	.word	0x00004bb0
        /*07b4*/ 	.word	0x000000ff
        /*07b8*/ 	.word	0x00000000
        /*07bc*/ 	.short	0x0101
        /*07be*/ 	.byte	0x08
	.zero		1


	//   ....[109]....
        /*07c0*/ 	.word	0x00004be0
        /*07c4*/ 	.word	0x000000ff
        /*07c8*/ 	.word	0x00000128
        /*07cc*/ 	.short	0x010a
        /*07ce*/ 	.byte	0x07
	.zero		1


	//   ....[110]....
        /*07d0*/ 	.word	0x00004df0
        /*07d4*/ 	.word	0x000000ff
        /*07d8*/ 	.word	0x00000118
        /*07dc*/ 	.short	0x010b
        /*07de*/ 	.byte	0x07
	.zero		1


	//   ....[111]....
        /*07e0*/ 	.word	0x00004e10
        /*07e4*/ 	.word	0x000000ff
        /*07e8*/ 	.word	0x00000000
        /*07ec*/ 	.short	0x0101
        /*07ee*/ 	.byte	0x0d
	.zero		1


	//   ....[112]....
        /*07f0*/ 	.word	0x00004e40
        /*07f4*/ 	.word	0x000000ff
        /*07f8*/ 	.word	0x00000120
        /*07fc*/ 	.short	0x010a
        /*07fe*/ 	.byte	0x07
	.zero		1


	//   ....[113]....
        /*0800*/ 	.word	0x00004e80
        /*0804*/ 	.word	0x00000000
        /*0808*/ 	.word	0x00000128
        /*080c*/ 	.short	0x010a
        /*080e*/ 	.byte	0xff
	.zero		1


	//   ....[114]....
        /*0810*/ 	.word	0x000051c0
        /*0814*/ 	.word	0x00000000
        /*0818*/ 	.word	0x00000140
        /*081c*/ 	.short	0x010a
        /*081e*/ 	.byte	0xff
	.zero		1


	//   ....[115]....
        /*0820*/ 	.word	0x000052d0
        /*0824*/ 	.word	0x00000000
        /*0828*/ 	.word	0x00000000
        /*082c*/ 	.short	0x0101
        /*082e*/ 	.byte	0xff
	.zero		1


	//   ....[116]....
        /*0830*/ 	.word	0x00005d20
        /*0834*/ 	.word	0x00000000
        /*0838*/ 	.word	0x00000110
        /*083c*/ 	.short	0x010a
        /*083e*/ 	.byte	0xff
	.zero		1


	//   ....[117]....
        /*0840*/ 	.word	0x00005d90
        /*0844*/ 	.word	0x00000071
        /*0848*/ 	.word	0x00000160
        /*084c*/ 	.short	0x010a
        /*084e*/ 	.byte	0xff
	.zero		1


	//   ....[118]....
        /*0850*/ 	.word	0x00005e70
        /*0854*/ 	.word	0x00000000
        /*0858*/ 	.word	0x00000110
        /*085c*/ 	.short	0x010a
        /*085e*/ 	.byte	0xff
	.zero		1


	//   ....[119]....
        /*0860*/ 	.word	0x00005fb0
        /*0864*/ 	.word	0x00000000
        /*0868*/ 	.word	0x00000000
        /*086c*/ 	.short	0x0101
        /*086e*/ 	.byte	0xff
	.zero		1


	//   ....[120]....
        /*0870*/ 	.word	0x00006010
        /*0874*/ 	.word	0x00000071
        /*0878*/ 	.word	0x00000160
        /*087c*/ 	.short	0x010a
        /*087e*/ 	.byte	0xff
	.zero		1


	//   ....[121]....
        /*0880*/ 	.word	0x00006b60
        /*0884*/ 	.word	0x00000020
        /*0888*/ 	.word	0x00000110
        /*088c*/ 	.short	0x010a
        /*088e*/ 	.byte	0xff
	.zero		1


	//   ....[122]....
        /*0890*/ 	.word	0x00006c20
        /*0894*/ 	.word	0x00000020
        /*0898*/ 	.word	0x00000110
        /*089c*/ 	.short	0x010a
        /*089e*/ 	.byte	0xff
	.zero		1


	//   ....[123]....
        /*08a0*/ 	.word	0x00006d40
        /*08a4*/ 	.word	0x00000003
        /*08a8*/ 	.word	0x00000000
        /*08ac*/ 	.short	0x0101
        /*08ae*/ 	.byte	0xff
	.zero		1


	//   ....[124]....
        /*08b0*/ 	.word	0x00007180
        /*08b4*/ 	.word	0x000000ff
        /*08b8*/ 	.word	0x00000000
        /*08bc*/ 	.short	0x0101
        /*08be*/ 	.byte	0x05
	.zero		1


	//   ....[125]....
        /*08c0*/ 	.word	0x000079c0
        /*08c4*/ 	.word	0x00000003
        /*08c8*/ 	.word	0x000001b0
        /*08cc*/ 	.short	0x010a
        /*08ce*/ 	.byte	0xff
	.zero		1


	//   ....[126]....
        /*08d0*/ 	.word	0x00007a20
        /*08d4*/ 	.word	0x00000002
        /*08d8*/ 	.word	0x00000088
        /*08dc*/ 	.short	0x010a
        /*08de*/ 	.byte	0xff
	.zero		1


	//   ....[127]....
        /*08e0*/ 	.word	0x00007a80
        /*08e4*/ 	.word	0x00000002
        /*08e8*/ 	.word	0x00000088
        /*08ec*/ 	.short	0x010a
        /*08ee*/ 	.byte	0xff
	.zero		1


	//   ....[128]....
        /*08f0*/ 	.word	0x00007ad0
        /*08f4*/ 	.word	0x00000002
        /*08f8*/ 	.word	0x00000140
        /*08fc*/ 	.short	0x010a
        /*08fe*/ 	.byte	0xff
	.zero		1


	//   ....[129]....
        /*0900*/ 	.word	0x00007b30
        /*0904*/ 	.word	0x00000000
        /*0908*/ 	.word	0x00000000
        /*090c*/ 	.short	0x010a
        /*090e*/ 	.byte	0xff
	.zero		1


	//   ....[130]....
        /*0910*/ 	.word	0x00007b90
        /*0914*/ 	.word	0x00000000
        /*0918*/ 	.word	0x00000000
        /*091c*/ 	.short	0x010a
        /*091e*/ 	.byte	0xff
	.zero		1


	//   ....[131]....
        /*0920*/ 	.word	0x00007bf0
        /*0924*/ 	.word	0x00000000
        /*0928*/ 	.word	0x00000000
        /*092c*/ 	.short	0x010a
        /*092e*/ 	.byte	0xff
	.zero		1


	//   ....[132]....
        /*0930*/ 	.word	0x00007c50
        /*0934*/ 	.word	0x00000000
        /*0938*/ 	.word	0x00000000
        /*093c*/ 	.short	0x010a
        /*093e*/ 	.byte	0xff
	.zero		1


	//   ....[133]....
        /*0940*/ 	.word	0x00007cb0
        /*0944*/ 	.word	0x00000000
        /*0948*/ 	.word	0x00000000
        /*094c*/ 	.short	0x010a
        /*094e*/ 	.byte	0xff
	.zero		1


	//   ....[134]....
        /*0950*/ 	.word	0x00007d10
        /*0954*/ 	.word	0x00000000
        /*0958*/ 	.word	0x00000000
        /*095c*/ 	.short	0x010a
        /*095e*/ 	.byte	0xff
	.zero		1


	//   ....[135]....
        /*0960*/ 	.word	0x00007d70
        /*0964*/ 	.word	0x00000000
        /*0968*/ 	.word	0x00000000
        /*096c*/ 	.short	0x010a
        /*096e*/ 	.byte	0xff
	.zero		1


	//   ....[136]....
        /*0970*/ 	.word	0x00007dd0
        /*0974*/ 	.word	0x00000000
        /*0978*/ 	.word	0x00000000
        /*097c*/ 	.short	0x010a
        /*097e*/ 	.byte	0xff
	.zero		1


	//   ....[137]....
        /*0980*/ 	.word	0x00007e30
        /*0984*/ 	.word	0x00000000
        /*0988*/ 	.word	0x00000000
        /*098c*/ 	.short	0x010a
        /*098e*/ 	.byte	0xff
	.zero		1


	//   ....[138]....
        /*0990*/ 	.word	0x00007e90
        /*0994*/ 	.word	0x00000000
        /*0998*/ 	.word	0x00000000
        /*099c*/ 	.short	0x010a
        /*099e*/ 	.byte	0xff
	.zero		1


	//   ....[139]....
        /*09a0*/ 	.word	0x00007ef0
        /*09a4*/ 	.word	0x00000000
        /*09a8*/ 	.word	0x00000000
        /*09ac*/ 	.short	0x010a
        /*09ae*/ 	.byte	0xff
	.zero		1


	//   ....[140]....
        /*09b0*/ 	.word	0x00007f50
        /*09b4*/ 	.word	0x00000000
        /*09b8*/ 	.word	0x00000000
        /*09bc*/ 	.short	0x010a
        /*09be*/ 	.byte	0xff
	.zero		1


	//   ....[141]....
        /*09c0*/ 	.word	0x00007fb0
        /*09c4*/ 	.word	0x00000000
        /*09c8*/ 	.word	0x00000000
        /*09cc*/ 	.short	0x010a
        /*09ce*/ 	.byte	0xff
	.zero		1


	//   ....[142]....
        /*09d0*/ 	.word	0x00008010
        /*09d4*/ 	.word	0x00000000
        /*09d8*/ 	.word	0x00000000
        /*09dc*/ 	.short	0x010a
        /*09de*/ 	.byte	0xff
	.zero		1


	//   ....[143]....
        /*09e0*/ 	.word	0x00008070
        /*09e4*/ 	.word	0x00000000
        /*09e8*/ 	.word	0x00000000
        /*09ec*/ 	.short	0x010a
        /*09ee*/ 	.byte	0xff
	.zero		1


	//   ....[144]....
        /*09f0*/ 	.word	0x000080d0
        /*09f4*/ 	.word	0x00000000
        /*09f8*/ 	.word	0x00000000
        /*09fc*/ 	.short	0x010a
        /*09fe*/ 	.byte	0xff
	.zero		1


	//   ....[145]....
        /*0a00*/ 	.word	0x00008120
        /*0a04*/ 	.word	0x00000000
        /*0a08*/ 	.word	0x000001a0
        /*0a0c*/ 	.short	0x010a
        /*0a0e*/ 	.byte	0xff
	.zero		1


	//   ....[146]....
        /*0a10*/ 	.word	0x00008180
        /*0a14*/ 	.word	0x00000000
        /*0a18*/ 	.word	0x00000150
        /*0a1c*/ 	.short	0x010a
        /*0a1e*/ 	.byte	0xff
	.zero		1


	//   ....[147]....
        /*0a20*/ 	.word	0x000081d0
        /*0a24*/ 	.word	0x00000000
        /*0a28*/ 	.word	0x00000140
        /*0a2c*/ 	.short	0x010a
        /*0a2e*/ 	.byte	0xff
	.zero		1


	//   ....[148]....
        /*0a30*/ 	.word	0x00008230
        /*0a34*/ 	.word	0x00000000
        /*0a38*/ 	.word	0x00000150
        /*0a3c*/ 	.short	0x010a
        /*0a3e*/ 	.byte	0xff
	.zero		1


	//   ....[149]....
        /*0a40*/ 	.word	0x00008280
        /*0a44*/ 	.word	0x00000000
        /*0a48*/ 	.word	0x00000140
        /*0a4c*/ 	.short	0x010a
        /*0a4e*/ 	.byte	0xff
	.zero		1


	//   ....[150]....
        /*0a50*/ 	.word	0x000082e0
        /*0a54*/ 	.word	0x00000003
        /*0a58*/ 	.word	0x00000180
        /*0a5c*/ 	.short	0x010a
        /*0a5e*/ 	.byte	0xff
	.zero		1


	//   ....[151]....
        /*0a60*/ 	.word	0x00008340
        /*0a64*/ 	.word	0x00000000
        /*0a68*/ 	.word	0x00000000
        /*0a6c*/ 	.short	0x010a
        /*0a6e*/ 	.byte	0xff
	.zero		1


	//   ....[152]....
        /*0a70*/ 	.word	0x000083a0
        /*0a74*/ 	.word	0x00000000
        /*0a78*/ 	.word	0x00000000
        /*0a7c*/ 	.short	0x010a
        /*0a7e*/ 	.byte	0xff
	.zero		1


	//   ....[153]....
        /*0a80*/ 	.word	0x00008400
        /*0a84*/ 	.word	0x00000000
        /*0a88*/ 	.word	0x00000000
        /*0a8c*/ 	.short	0x010a
        /*0a8e*/ 	.byte	0xff
	.zero		1


	//   ....[154]....
        /*0a90*/ 	.word	0x00008460
        /*0a94*/ 	.word	0x00000000
        /*0a98*/ 	.word	0x00000000
        /*0a9c*/ 	.short	0x010a
        /*0a9e*/ 	.byte	0xff
	.zero		1


	//   ....[155]....
        /*0aa0*/ 	.word	0x000084c0
        /*0aa4*/ 	.word	0x00000000
        /*0aa8*/ 	.word	0x00000000
        /*0aac*/ 	.short	0x010a
        /*0aae*/ 	.byte	0xff
	.zero		1


	//   ....[156]....
        /*0ab0*/ 	.word	0x00008510
        /*0ab4*/ 	.word	0x00000000
        /*0ab8*/ 	.word	0x00000140
        /*0abc*/ 	.short	0x010a
        /*0abe*/ 	.byte	0xff
	.zero		1


	//   ....[157]....
        /*0ac0*/ 	.word	0x00008570
        /*0ac4*/ 	.word	0x00000000
        /*0ac8*/ 	.word	0x00000138
        /*0acc*/ 	.short	0x010a
        /*0ace*/ 	.byte	0xff
	.zero		1


	//   ....[158]....
        /*0ad0*/ 	.word	0x000085d0
        /*0ad4*/ 	.word	0x00000003
        /*0ad8*/ 	.word	0x00000120
        /*0adc*/ 	.short	0x010a
        /*0ade*/ 	.byte	0xff
	.zero		1


	//   ....[159]....
        /*0ae0*/ 	.word	0x00008630
        /*0ae4*/ 	.word	0x00000003
        /*0ae8*/ 	.word	0x00000128
        /*0aec*/ 	.short	0x010a
        /*0aee*/ 	.byte	0xff
	.zero		1


	//   ....[160]....
        /*0af0*/ 	.word	0x00008690
        /*0af4*/ 	.word	0x00000000
        /*0af8*/ 	.word	0x00000120
        /*0afc*/ 	.short	0x010a
        /*0afe*/ 	.byte	0xff
	.zero		1


	//   ....[161]....
        /*0b00*/ 	.word	0x000086e0
        /*0b04*/ 	.word	0x00000000
        /*0b08*/ 	.word	0x00000140
        /*0b0c*/ 	.short	0x010a
        /*0b0e*/ 	.byte	0xff
	.zero		1


	//   ....[162]....
        /*0b10*/ 	.word	0x00008730
        /*0b14*/ 	.word	0x00000000
        /*0b18*/ 	.word	0x00000110
        /*0b1c*/ 	.short	0x010a
        /*0b1e*/ 	.byte	0xff
	.zero		1


	//   ....[163]....
        /*0b20*/ 	.word	0x00008780
        /*0b24*/ 	.word	0x00000071
        /*0b28*/ 	.word	0x00000160
        /*0b2c*/ 	.short	0x010a
        /*0b2e*/ 	.byte	0xff
	.zero		1


	//   ....[164]....
        /*0b30*/ 	.word	0x000087d0
        /*0b34*/ 	.word	0x00000020
        /*0b38*/ 	.word	0x00000110
        /*0b3c*/ 	.short	0x010a
        /*0b3e*/ 	.byte	0xff
	.zero		1


	//----- nvinfo : EIATTR_NUM_MBARRIERS
	.align		4
.L_47:
        /*0b40*/ 	.byte	0x03, 0x38
        /*0b42*/ 	.short	0x0038


	//----- nvinfo : EIATTR_EXIT_INSTR_OFFSETS
	.align		4
        /*0b44*/ 	.byte	0x04, 0x1c
        /*0b46*/ 	.short	(.L_49 - .L_48)


	//   ....[0]....
.L_48:
        /*0b48*/ 	.word	0x00002df0


	//   ....[1]....
        /*0b4c*/ 	.word	0x000032e0


	//   ....[2]....
        /*0b50*/ 	.word	0x00003340


	//   ....[3]....
        /*0b54*/ 	.word	0x000041a0


	//   ....[4]....
        /*0b58*/ 	.word	0x00004eb0


	//   ....[5]....
        /*0b5c*/ 	.word	0x00004ef0


	//   ....[6]....
        /*0b60*/ 	.word	0x000079b0


	//----- nvinfo : EIATTR_MAX_THREADS
	.align		4
.L_49:
        /*0b64*/ 	.byte	0x04, 0x05
        /*0b66*/ 	.short	(.L_51 - .L_50)
.L_50:
        /*0b68*/ 	.word	0x00000100
        /*0b6c*/ 	.word	0x00000001
        /*0b70*/ 	.word	0x00000001


	//----- nvinfo : EIATTR_CRS_STACK_SIZE
	.align		4
.L_51:
        /*0b74*/ 	.byte	0x04, 0x1e
        /*0b76*/ 	.short	(.L_53 - .L_52)
.L_52:
        /*0b78*/ 	.word	0x00000000


	//----- nvinfo : EIATTR_CBANK_PARAM_SIZE
	.align		4
.L_53:
        /*0b7c*/ 	.byte	0x03, 0x19
        /*0b7e*/ 	.short	0x0800


	//----- nvinfo : EIATTR_PARAM_CBANK
	.align		4
        /*0b80*/ 	.byte	0x04, 0x0a
        /*0b82*/ 	.short	(.L_55 - .L_54)
	.align		4
.L_54:
        /*0b84*/ 	.word	index@(.nv.constant0._ZN7cutlass13device_kernelINS_4gemm6kernel13GemmUniversalIN4cute5tupleIJiiiiEEENS1_10collective13CollectiveMmaINS1_35MainloopSm100TmaUmmaWarpSpecializedILi17ELi2ELi4ENS5_IJNS4_1CILi1EEESB_SB_EEEEENS5_IJNSA_ILi64EEENSA_ILi128EEESE_EEENS_12float_e5m2_tENS5_IJSB_llEEESH_SI_NS4_8TiledMMAINS4_8MMA_AtomIJNS4_10MMA_TraitsINS4_19SM100_MMA_F8F6F4_SSEJSH_SH_fSE_SF_NS4_17integral_constantINS4_4UMMA5MajorELSP_1EEESQ_NSN_INSO_7ScaleInELSR_0EEESS_EEEEEENS4_6LayoutISC_NS5_IJNSA_ILi0EEESW_SW_EEEEENS5_IJNS4_10UnderscoreESZ_SZ_EEEEENS4_13SM90_TMA_LOADENS4_14ComposedLayoutINS4_7SwizzleILi2ELi4ELi3EEENS4_18smem_ptr_flag_bitsILi8EEENSV_INS5_IJSE_NSA_ILi8EEEEEENS5_IJSB_SE_EEEEEEEvNS4_8identityES12_NS13_INS14_ILi3ELi4ELi3EEES17_NSV_INS5_IJSF_S18_EEENS5_IJSB_SF_EEEEEEEvS1D_EENS_8epilogue10collective18CollectiveEpilogueINS1K_23Sm100TmaWarpSpecializedILi2ELi2ELi32ELb0ELb0EEEJSG_NS5_IJNSV_ISE_SB_EES1P_EEESH_NS5_IJlSB_lEEESH_S1R_NS1K_6fusion15FusionCallbacksIS1O_NS1S_17LinearCombinationISH_fSH_fLNS_15FloatRoundStyleE2EEESG_S1Q_JEEENS4_5SM1004TMEM4LOAD26SM100_TMEM_LOAD_16dp32b32xES12_NS13_IS15_S17_NSV_INS5_IJS18_SE_EEENS5_IJSE_SB_EEEEEEENS4_39AutoVectorizingCopyWithAssumedAlignmentILi128EEENS4_14SM90_TMA_STOREES25_S27_S27_EEEvvEEEEvNT_6ParamsE)
        /*0b88*/ 	.short	0x0380
        /*0b8a*/ 	.short	0x0800


	//----- nvinfo : EIATTR_SW_WAR
	.align		4
.L_55:
        /*0b8c*/ 	.byte	0x04, 0x36
        /*0b8e*/ 	.short	(.L_57 - .L_56)
.L_56:
        /*0b90*/ 	.word	0x00000008
.L_57:


//--------------------- .nv.callgraph             --------------------------
	.section	.nv.callgraph,"",@"SHT_CUDA_CALLGRAPH"
	.align	4
	.sectionentsize	8
	.align		4
        /*0000*/ 	.word	0x00000000
	.align		4
        /*0004*/ 	.word	0xffffffff
	.align		4
        /*0008*/ 	.word	index@(_ZN7cutlass13device_kernelINS_4gemm6kernel13GemmUniversalIN4cute5tupleIJiiiiEEENS1_10collective13CollectiveMmaINS1_35MainloopSm100TmaUmmaWarpSpecializedILi17ELi2ELi4ENS5_IJNS4_1CILi1EEESB_SB_EEEEENS5_IJNSA_ILi64EEENSA_ILi128EEESE_EEENS_12float_e5m2_tENS5_IJSB_llEEESH_SI_NS4_8TiledMMAINS4_8MMA_AtomIJNS4_10MMA_TraitsINS4_19SM100_MMA_F8F6F4_SSEJSH_SH_fSE_SF_NS4_17integral_constantINS4_4UMMA5MajorELSP_1EEESQ_NSN_INSO_7ScaleInELSR_0EEESS_EEEEEENS4_6LayoutISC_NS5_IJNSA_ILi0EEESW_SW_EEEEENS5_IJNS4_10UnderscoreESZ_SZ_EEEEENS4_13SM90_TMA_LOADENS4_14ComposedLayoutINS4_7SwizzleILi2ELi4ELi3EEENS4_18smem_ptr_flag_bitsILi8EEENSV_INS5_IJSE_NSA_ILi8EEEEEENS5_IJSB_SE_EEEEEEEvNS4_8identityES12_NS13_INS14_ILi3ELi4ELi3EEES17_NSV_INS5_IJSF_S18_EEENS5_IJSB_SF_EEEEEEEvS1D_EENS_8epilogue10collective18CollectiveEpilogueINS1K_23Sm100TmaWarpSpecializedILi2ELi2ELi32ELb0ELb0EEEJSG_NS5_IJNSV_ISE_SB_EES1P_EEESH_NS5_IJlSB_lEEESH_S1R_NS1K_6fusion15FusionCallbacksIS1O_NS1S_17LinearCombinationISH_fSH_fLNS_15FloatRoundStyleE2EEESG_S1Q_JEEENS4_5SM1004TMEM4LOAD26SM100_TMEM_LOAD_16dp32b32xES12_NS13_IS15_S17_NSV_INS5_IJS18_SE_EEENS5_IJSE_SB_EEEEEEENS4_39AutoVectorizingCopyWithAssumedAlignmentILi128EEENS4_14SM90_TMA_STOREES25_S27_S27_EEEvvEEEEvNT_6ParamsE)
	.align		4
        /*000c*/ 	.word	index@(__assertfail)
	.align		4
        /*0010*/ 	.word	0x00000000
	.align		4
        /*0014*/ 	.word	0xfffffffe
	.align		4
        /*0018*/ 	.word	0x00000000
	.align		4
        /*001c*/ 	.word	0xfffffffd
	.align		4
        /*0020*/ 	.word	0x00000000
	.align		4
        /*0024*/ 	.word	0xfffffffc


//--------------------- .nv.constant4             --------------------------
	.section	.nv.constant4,"a",@progbits
	.align	8
	.align		8
.nv.constant4:
        /*0000*/ 	.dword	__assertfail
	.align		8
        /*0008*/ 	.dword	__unnamed_1
	.align		8
        /*0010*/ 	.dword	__unnamed_2
	.align		8
        /*0018*/ 	.dword	_ZN40_INTERNAL_6736525f_4_k_cu_dda19cc0_308774cuda3std3__45__cpo5beginE
	.align		8
        /*0020*/ 	.dword	_ZN40_INTERNAL_6736525f_4_k_cu_dda19cc0_308774cuda3std3__45__cpo3endE
	.align		8
        /*0028*/ 	.dword	_ZN40_INTERNAL_6736525f_4_k_cu_dda19cc0_308774cuda3std3__45__cpo6cbeginE
	.align		8
        /*0030*/ 	.dword	_ZN40_INTERNAL_6736525f_4_k_cu_dda19cc0_308774cuda3std3__45__cpo4cendE
	.align		8
        /*0038*/ 	.dword	_ZN40_INTERNAL_6736525f_4_k_cu_dda19cc0_308774cuda3std3__442_GLOBAL__N__6736525f_4_k_cu_dda19cc0_308776ignoreE
	.align		8
        /*0040*/ 	.dword	_ZN40_INTERNAL_6736525f_4_k_cu_dda19cc0_308774cuda3std3__419piecewise_constructE
	.align		8
        /*0048*/ 	.dword	_ZN40_INTERNAL_6736525f_4_k_cu_dda19cc0_308774cuda3std3__48in_placeE
	.align		8
        /*0050*/ 	.dword	_ZN40_INTERNAL_6736525f_4_k_cu_dda19cc0_308774cuda3std6ranges3__45__cpo4swapE
	.align		8
        /*0058*/ 	.dword	_ZN40_INTERNAL_6736525f_4_k_cu_dda19cc0_308774cuda3std6ranges3__45__cpo9iter_moveE
	.align		8
        /*0060*/ 	.dword	_ZN40_INTERNAL_6736525f_4_k_cu_dda19cc0_308774cute7productE
	.align		8
        /*0068*/ 	.dword	_ZN40_INTERNAL_6736525f_4_k_cu_dda19cc0_308774cute1_E
	.align		8
        /*0070*/ 	.dword	$str$25
	.align		8
        /*0078*/ 	.dword	$str$26
	.align		8
        /*0080*/ 	.dword	$str$27
	.align		8
        /*0088*/ 	.dword	$str$28


//--------------------- .text._ZN7cutlass13device_kernelINS_4gemm6kernel13GemmUniversalIN4cute5tupleIJiiiiEEENS1_10collective13CollectiveMmaINS1_35MainloopSm100TmaUmmaWarpSpecializedILi17ELi2ELi4ENS5_IJNS4_1CILi1EEESB_SB_EEEEENS5_IJNSA_ILi64EEENSA_ILi128EEESE_EEENS_12float_e5m2_tENS5_IJSB_llEEESH_SI_NS4_8TiledMMAINS4_8MMA_AtomIJNS4_10MMA_TraitsINS4_19SM100_MMA_F8F6F4_SSEJSH_SH_fSE_SF_NS4_17integral_constantINS4_4UMMA5MajorELSP_1EEESQ_NSN_INSO_7ScaleInELSR_0EEESS_EEEEEENS4_6LayoutISC_NS5_IJNSA_ILi0EEESW_SW_EEEEENS5_IJNS4_10UnderscoreESZ_SZ_EEEEENS4_13SM90_TMA_LOADENS4_14ComposedLayoutINS4_7SwizzleILi2ELi4ELi3EEENS4_18smem_ptr_flag_bitsILi8EEENSV_INS5_IJSE_NSA_ILi8EEEEEENS5_IJSB_SE_EEEEEEEvNS4_8identityES12_NS13_INS14_ILi3ELi4ELi3EEES17_NSV_INS5_IJSF_S18_EEENS5_IJSB_SF_EEEEEEEvS1D_EENS_8epilogue10collective18CollectiveEpilogueINS1K_23Sm100TmaWarpSpecializedILi2ELi2ELi32ELb0ELb0EEEJSG_NS5_IJNSV_ISE_SB_EES1P_EEESH_NS5_IJlSB_lEEESH_S1R_NS1K_6fusion15FusionCallbacksIS1O_NS1S_17LinearCombinationISH_fSH_fLNS_15FloatRoundStyleE2EEESG_S1Q_JEEENS4_5SM1004TMEM4LOAD26SM100_TMEM_LOAD_16dp32b32xES12_NS13_IS15_S17_NSV_INS5_IJS18_SE_EEENS5_IJSE_SB_EEEEEEENS4_39AutoVectorizingCopyWithAssumedAlignmentILi128EEENS4_14SM90_TMA_STOREES25_S27_S27_EEEvvEEEEvNT_6ParamsE --------------------------
	.section	.text._ZN7cutlass13device_kernelINS_4gemm6kernel13GemmUniversalIN4cute5tupleIJiiiiEEENS1_10collective13CollectiveMmaINS1_35MainloopSm100TmaUmmaWarpSpecializedILi17ELi2ELi4ENS5_IJNS4_1CILi1EEESB_SB_EEEEENS5_IJNSA_ILi64EEENSA_ILi128EEESE_EEENS_12float_e5m2_tENS5_IJSB_llEEESH_SI_NS4_8TiledMMAINS4_8MMA_AtomIJNS4_10MMA_TraitsINS4_19SM100_MMA_F8F6F4_SSEJSH_SH_fSE_SF_NS4_17integral_constantINS4_4UMMA5MajorELSP_1EEESQ_NSN_INSO_7ScaleInELSR_0EEESS_EEEEEENS4_6LayoutISC_NS5_IJNSA_ILi0EEESW_SW_EEEEENS5_IJNS4_10UnderscoreESZ_SZ_EEEEENS4_13SM90_TMA_LOADENS4_14ComposedLayoutINS4_7SwizzleILi2ELi4ELi3EEENS4_18smem_ptr_flag_bitsILi8EEENSV_INS5_IJSE_NSA_ILi8EEEEEENS5_IJSB_SE_EEEEEEEvNS4_8identityES12_NS13_INS14_ILi3ELi4ELi3EEES17_NSV_INS5_IJSF_S18_EEENS5_IJSB_SF_EEEEEEEvS1D_EENS_8epilogue10collective18CollectiveEpilogueINS1K_23Sm100TmaWarpSpecializedILi2ELi2ELi32ELb0ELb0EEEJSG_NS5_IJNSV_ISE_SB_EES1P_EEESH_NS5_IJlSB_lEEESH_S1R_NS1K_6fusion15FusionCallbacksIS1O_NS1S_17LinearCombinationISH_fSH_fLNS_15FloatRoundStyleE2EEESG_S1Q_JEEENS4_5SM1004TMEM4LOAD26SM100_TMEM_LOAD_16dp32b32xES12_NS13_IS15_S17_NSV_INS5_IJS18_SE_EEENS5_IJSE_SB_EEEEEEENS4_39AutoVectorizingCopyWithAssumedAlignmentILi128EEENS4_14SM90_TMA_STOREES25_S27_S27_EEEvvEEEEvNT_6ParamsE,"ax",@progbits
	.align	128
.text._ZN7cutlass13device_kernelINS_4gemm6kernel13GemmUniversalIN4cute5tupleIJiiiiEEENS1_10collective13CollectiveMmaINS1_35MainloopSm100TmaUmmaWarpSpecializedILi17ELi2ELi4ENS5_IJNS4_1CILi1EEESB_SB_EEEEENS5_IJNSA_ILi64EEENSA_ILi128EEESE_EEENS_12float_e5m2_tENS5_IJSB_llEEESH_SI_NS4_8TiledMMAINS4_8MMA_AtomIJNS4_10MMA_TraitsINS4_19SM100_MMA_F8F6F4_SSEJSH_SH_fSE_SF_NS4_17integral_constantINS4_4UMMA5MajorELSP_1EEESQ_NSN_INSO_7ScaleInELSR_0EEESS_EEEEEENS4_6LayoutISC_NS5_IJNSA_ILi0EEESW_SW_EEEEENS5_IJNS4_10UnderscoreESZ_SZ_EEEEENS4_13SM90_TMA_LOADENS4_14ComposedLayoutINS4_7SwizzleILi2ELi4ELi3EEENS4_18smem_ptr_flag_bitsILi8EEENSV_INS5_IJSE_NSA_ILi8EEEEEENS5_IJSB_SE_EEEEEEEvNS4_8identityES12_NS13_INS14_ILi3ELi4ELi3EEES17_NSV_INS5_IJSF_S18_EEENS5_IJSB_SF_EEEEEEEvS1D_EENS_8epilogue10collective18CollectiveEpilogueINS1K_23Sm100TmaWarpSpecializedILi2ELi2ELi32ELb0ELb0EEEJSG_NS5_IJNSV_ISE_SB_EES1P_EEESH_NS5_IJlSB_lEEESH_S1R_NS1K_6fusion15FusionCallbacksIS1O_NS1S_17LinearCombinationISH_fSH_fLNS_15FloatRoundStyleE2EEESG_S1Q_JEEENS4_5SM1004TMEM4LOAD26SM100_TMEM_LOAD_16dp32b32xES12_NS13_IS15_S17_NSV_INS5_IJS18_SE_EEENS5_IJSE_SB_EEEEEEENS4_39AutoVectorizingCopyWithAssumedAlignmentILi128EEENS4_14SM90_TMA_STOREES25_S27_S27_EEEvvEEEEvNT_6ParamsE:
        .type           _ZN7cutlass13device_kernelINS_4gemm6kernel13GemmUniversalIN4cute5tupleIJiiiiEEENS1_10collective13CollectiveMmaINS1_35MainloopSm100TmaUmmaWarpSpecializedILi17ELi2ELi4ENS5_IJNS4_1CILi1EEESB_SB_EEEEENS5_IJNSA_ILi64EEENSA_ILi128EEESE_EEENS_12float_e5m2_tENS5_IJSB_llEEESH_SI_NS4_8TiledMMAINS4_8MMA_AtomIJNS4_10MMA_TraitsINS4_19SM100_MMA_F8F6F4_SSEJSH_SH_fSE_SF_NS4_17integral_constantINS4_4UMMA5MajorELSP_1EEESQ_NSN_INSO_7ScaleInELSR_0EEESS_EEEEEENS4_6LayoutISC_NS5_IJNSA_ILi0EEESW_SW_EEEEENS5_IJNS4_10UnderscoreESZ_SZ_EEEEENS4_13SM90_TMA_LOADENS4_14ComposedLayoutINS4_7SwizzleILi2ELi4ELi3EEENS4_18smem_ptr_flag_bitsILi8EEENSV_INS5_IJSE_NSA_ILi8EEEEEENS5_IJSB_SE_EEEEEEEvNS4_8identityES12_NS13_INS14_ILi3ELi4ELi3EEES17_NSV_INS5_IJSF_S18_EEENS5_IJSB_SF_EEEEEEEvS1D_EENS_8epilogue10collective18CollectiveEpilogueINS1K_23Sm100TmaWarpSpecializedILi2ELi2ELi32ELb0ELb0EEEJSG_NS5_IJNSV_ISE_SB_EES1P_EEESH_NS5_IJlSB_lEEESH_S1R_NS1K_6fusion15FusionCallbacksIS1O_NS1S_17LinearCombinationISH_fSH_fLNS_15FloatRoundStyleE2EEESG_S1Q_JEEENS4_5SM1004TMEM4LOAD26SM100_TMEM_LOAD_16dp32b32xES12_NS13_IS15_S17_NSV_INS5_IJS18_SE_EEENS5_IJSE_SB_EEEEEEENS4_39AutoVectorizingCopyWithAssumedAlignmentILi128EEENS4_14SM90_TMA_STOREES25_S27_S27_EEEvvEEEEvNT_6ParamsE,@function
        .size           _ZN7cutlass13device_kernelINS_4gemm6kernel13GemmUniversalIN4cute5tupleIJiiiiEEENS1_10collective13CollectiveMmaINS1_35MainloopSm100TmaUmmaWarpSpecializedILi17ELi2ELi4ENS5_IJNS4_1CILi1EEESB_SB_EEEEENS5_IJNSA_ILi64EEENSA_ILi128EEESE_EEENS_12float_e5m2_tENS5_IJSB_llEEESH_SI_NS4_8TiledMMAINS4_8MMA_AtomIJNS4_10MMA_TraitsINS4_19SM100_MMA_F8F6F4_SSEJSH_SH_fSE_SF_NS4_17integral_constantINS4_4UMMA5MajorELSP_1EEESQ_NSN_INSO_7ScaleInELSR_0EEESS_EEEEEENS4_6LayoutISC_NS5_IJNSA_ILi0EEESW_SW_EEEEENS5_IJNS4_10UnderscoreESZ_SZ_EEEEENS4_13SM90_TMA_LOADENS4_14ComposedLayoutINS4_7SwizzleILi2ELi4ELi3EEENS4_18smem_ptr_flag_bitsILi8EEENSV_INS5_IJSE_NSA_ILi8EEEEEENS5_IJSB_SE_EEEEEEEvNS4_8identityES12_NS13_INS14_ILi3ELi4ELi3EEES17_NSV_INS5_IJSF_S18_EEENS5_IJSB_SF_EEEEEEEvS1D_EENS_8epilogue10collective18CollectiveEpilogueINS1K_23Sm100TmaWarpSpecializedILi2ELi2ELi32ELb0ELb0EEEJSG_NS5_IJNSV_ISE_SB_EES1P_EEESH_NS5_IJlSB_lEEESH_S1R_NS1K_6fusion15FusionCallbacksIS1O_NS1S_17LinearCombinationISH_fSH_fLNS_15FloatRoundStyleE2EEESG_S1Q_JEEENS4_5SM1004TMEM4LOAD26SM100_TMEM_LOAD_16dp32b32xES12_NS13_IS15_S17_NSV_INS5_IJS18_SE_EEENS5_IJSE_SB_EEEEEEENS4_39AutoVectorizingCopyWithAssumedAlignmentILi128EEENS4_14SM90_TMA_STOREES25_S27_S27_EEEvvEEEEvNT_6ParamsE,(.L_x_182 - _ZN7cutlass13device_kernelINS_4gemm6kernel13GemmUniversalIN4cute5tupleIJiiiiEEENS1_10collective13CollectiveMmaINS1_35MainloopSm100TmaUmmaWarpSpecializedILi17ELi2ELi4ENS5_IJNS4_1CILi1EEESB_SB_EEEEENS5_IJNSA_ILi64EEENSA_ILi128EEESE_EEENS_12float_e5m2_tENS5_IJSB_llEEESH_SI_NS4_8TiledMMAINS4_8MMA_AtomIJNS4_10MMA_TraitsINS4_19SM100_MMA_F8F6F4_SSEJSH_SH_fSE_SF_NS4_17integral_constantINS4_4UMMA5MajorELSP_1EEESQ_NSN_INSO_7ScaleInELSR_0EEESS_EEEEEENS4_6LayoutISC_NS5_IJNSA_ILi0EEESW_SW_EEEEENS5_IJNS4_10UnderscoreESZ_SZ_EEEEENS4_13SM90_TMA_LOADENS4_14ComposedLayoutINS4_7SwizzleILi2ELi4ELi3EEENS4_18smem_ptr_flag_bitsILi8EEENSV_INS5_IJSE_NSA_ILi8EEEEEENS5_IJSB_SE_EEEEEEEvNS4_8identityES12_NS13_INS14_ILi3ELi4ELi3EEES17_NSV_INS5_IJSF_S18_EEENS5_IJSB_SF_EEEEEEEvS1D_EENS_8epilogue10collective18CollectiveEpilogueINS1K_23Sm100TmaWarpSpecializedILi2ELi2ELi32ELb0ELb0EEEJSG_NS5_IJNSV_ISE_SB_EES1P_EEESH_NS5_IJlSB_lEEESH_S1R_NS1K_6fusion15FusionCallbacksIS1O_NS1S_17LinearCombinationISH_fSH_fLNS_15FloatRoundStyleE2EEESG_S1Q_JEEENS4_5SM1004TMEM4LOAD26SM100_TMEM_LOAD_16dp32b32xES12_NS13_IS15_S17_NSV_INS5_IJS18_SE_EEENS5_IJSE_SB_EEEEEEENS4_39AutoVectorizingCopyWithAssumedAlignmentILi128EEENS4_14SM90_TMA_STOREES25_S27_S27_EEEvvEEEEvNT_6ParamsE)
        .other          _ZN7cutlass13device_kernelINS_4gemm6kernel13GemmUniversalIN4cute5tupleIJiiiiEEENS1_10collective13CollectiveMmaINS1_35MainloopSm100TmaUmmaWarpSpecializedILi17ELi2ELi4ENS5_IJNS4_1CILi1EEESB_SB_EEEEENS5_IJNSA_ILi64EEENSA_ILi128EEESE_EEENS_12float_e5m2_tENS5_IJSB_llEEESH_SI_NS4_8TiledMMAINS4_8MMA_AtomIJNS4_10MMA_TraitsINS4_19SM100_MMA_F8F6F4_SSEJSH_SH_fSE_SF_NS4_17integral_constantINS4_4UMMA5MajorELSP_1EEESQ_NSN_INSO_7ScaleInELSR_0EEESS_EEEEEENS4_6LayoutISC_NS5_IJNSA_ILi0EEESW_SW_EEEEENS5_IJNS4_10UnderscoreESZ_SZ_EEEEENS4_13SM90_TMA_LOADENS4_14ComposedLayoutINS4_7SwizzleILi2ELi4ELi3EEENS4_18smem_ptr_flag_bitsILi8EEENSV_INS5_IJSE_NSA_ILi8EEEEEENS5_IJSB_SE_EEEEEEEvNS4_8identityES12_NS13_INS14_ILi3ELi4ELi3EEES17_NSV_INS5_IJSF_S18_EEENS5_IJSB_SF_EEEEEEEvS1D_EENS_8epilogue10collective18CollectiveEpilogueINS1K_23Sm100TmaWarpSpecializedILi2ELi2ELi32ELb0ELb0EEEJSG_NS5_IJNSV_ISE_SB_EES1P_EEESH_NS5_IJlSB_lEEESH_S1R_NS1K_6fusion15FusionCallbacksIS1O_NS1S_17LinearCombinationISH_fSH_fLNS_15FloatRoundStyleE2EEESG_S1Q_JEEENS4_5SM1004TMEM4LOAD26SM100_TMEM_LOAD_16dp32b32xES12_NS13_IS15_S17_NSV_INS5_IJS18_SE_EEENS5_IJSE_SB_EEEEEEENS4_39AutoVectorizingCopyWithAssumedAlignmentILi128EEENS4_14SM90_TMA_STOREES25_S27_S27_EEEvvEEEEvNT_6ParamsE,@"STO_CUDA_ENTRY STV_DEFAULT"
_ZN7cutlass13device_kernelINS_4gemm6kernel13GemmUniversalIN4cute5tupleIJiiiiEEENS1_10collective13CollectiveMmaINS1_35MainloopSm100TmaUmmaWarpSpecializedILi17ELi2ELi4ENS5_IJNS4_1CILi1EEESB_SB_EEEEENS5_IJNSA_ILi64EEENSA_ILi128EEESE_EEENS_12float_e5m2_tENS5_IJSB_llEEESH_SI_NS4_8TiledMMAINS4_8MMA_AtomIJNS4_10MMA_TraitsINS4_19SM100_MMA_F8F6F4_SSEJSH_SH_fSE_SF_NS4_17integral_constantINS4_4UMMA5MajorELSP_1EEESQ_NSN_INSO_7ScaleInELSR_0EEESS_EEEEEENS4_6LayoutISC_NS5_IJNSA_ILi0EEESW_SW_EEEEENS5_IJNS4_10UnderscoreESZ_SZ_EEEEENS4_13SM90_TMA_LOADENS4_14ComposedLayoutINS4_7SwizzleILi2ELi4ELi3EEENS4_18smem_ptr_flag_bitsILi8EEENSV_INS5_IJSE_NSA_ILi8EEEEEENS5_IJSB_SE_EEEEEEEvNS4_8identityES12_NS13_INS14_ILi3ELi4ELi3EEES17_NSV_INS5_IJSF_S18_EEENS5_IJSB_SF_EEEEEEEvS1D_EENS_8epilogue10collective18CollectiveEpilogueINS1K_23Sm100TmaWarpSpecializedILi2ELi2ELi32ELb0ELb0EEEJSG_NS5_IJNSV_ISE_SB_EES1P_EEESH_NS5_IJlSB_lEEESH_S1R_NS1K_6fusion15FusionCallbacksIS1O_NS1S_17LinearCombinationISH_fSH_fLNS_15FloatRoundStyleE2EEESG_S1Q_JEEENS4_5SM1004TMEM4LOAD26SM100_TMEM_LOAD_16dp32b32xES12_NS13_IS15_S17_NSV_INS5_IJS18_SE_EEENS5_IJSE_SB_EEEEEEENS4_39AutoVectorizingCopyWithAssumedAlignmentILi128EEENS4_14SM90_TMA_STOREES25_S27_S27_EEEvvEEEEvNT_6ParamsE:
[----:B------:R-:W1:Y:S01]  /*0000*/  LDC R1, c[0x0][0x37c] ;  /* 0x0000df00ff017b82 */ /* 0x000e620000000800 */
[----:B------:R-:W2:Y:S01]  /*0010*/  S2R R108, SR_TID.X ;  /* 0x00000000006c7919 */ /* 0x000ea20000002100 */
[----:B------:R-:W3:Y:S01]  /*0020*/  LDCU.64 UR4, c[0x0][0x890] ;  /* 0x00011200ff0477ac */ /* 0x000ee20008000a00 */
[----:B------:R-:W-:Y:S02]  /*0030*/  PRMT R95, RZ, 0x7610, R95 ;  /* 0x00007610ff5f7816 */ /* 0x000fe4000000005f */
[----:B------:R-:W-:Y:S01]  /*0040*/  ELECT P5, URZ, PT ;  /* 0x0000000000ff782f */ /* 0x000fe200038a0000 */
[----:B------:R-:W4:Y:S01]  /*0050*/  LDCU.64 UR46, c[0x0][0x358] ;  /* 0x00006b00ff2e77ac */ /* 0x000f220008000a00 */
[----:B---3--:R-:W-:-:S04]  /*0060*/  UISETP.NE.U32.AND UP0, UPT, UR4, URZ, UPT ;  /* 0x000000ff0400728c */ /* 0x008fc8000bf05070 */
[----:B------:R-:W-:Y:S01]  /*0070*/  UISETP.NE.AND.EX UP0, UPT, UR5, URZ, UPT, UP0 ;  /* 0x000000ff0500728c */ /* 0x000fe2000bf05300 */
[----:B--2---:R-:W-:-:S05]  /*0080*/  SHF.R.U32.HI R101, RZ, 0x5, R108 ;  /* 0x00000005ff657819 */ /* 0x004fca000001166c */
[----:B------:R-:W2:Y:S02]  /*0090*/  SHFL.IDX PT, R0, R101, RZ, 0x1f ;  /* 0x00001fff65007589 */ /* 0x000ea400000e0000 */
[----:B--2---:R-:W-:Y:S01]  /*00a0*/  R2UR UR8, R0 ;  /* 0x00000000000872ca */ /* 0x004fe200000e0000 */
[----:B-1--4-:R-:W-:-:S14]  /*00b0*/  BRA.U UP0, `(.L_x_0) ;  /* 0x00000001002c7547 */ /* 0x012fdc000b800000 */
[----:B------:R-:W1:Y:S02]  /*00c0*/  LDCU.64 UR6, c[0x0][0x888] ;  /* 0x00011100ff0677ac */ /* 0x000e640008000a00 */
[----:B-1----:R-:W-:-:S04]  /*00d0*/  UISETP.NE.U32.AND UP0, UPT, UR6, URZ, UPT ;  /* 0x000000ff0600728c */ /* 0x002fc8000bf05070 */
[----:B------:R-:W-:-:S09]  /*00e0*/  UISETP.NE.AND.EX UP0, UPT, UR7, URZ, UPT, UP0 ;  /* 0x000000ff0700728c */ /* 0x000fd2000bf05300 */
[----:B------:R-:W-:Y:S05]  /*00f0*/  BRA.U !UP0, `(.L_x_1) ;  /* 0x0000000108107547 */ /* 0x000fea000b800000 */
[----:B------:R-:W1:Y:S02]  /*0100*/  LDC.64 R2, c[0x0][0x888] ;  /* 0x00022200ff027b82 */ /* 0x000e640000000a00 */
[----:B-1----:R1:W5:Y:S01]  /*0110*/  LDG.E R49, desc[UR46][R2.64] ;  /* 0x0000002e02317981 */ /* 0x002362000c1e1900 */
[----:B------:R-:W-:Y:S01]  /*0120*/  HFMA2 R95, -RZ, RZ, 0, 5.9604644775390625e-08 ;  /* 0x00000001ff5f7431 */ /* 0x000fe200000001ff */
[----:B------:R-:W-:Y:S05]  /*0130*/  BRA `(.L_x_0) ;  /* 0x00000000000c7947 */ /* 0x000fea0003800000 */
.L_x_1:
[----:B------:R-:W1:Y:S01]  /*0140*/  LDCU UR6, c[0x0][0x880] ;  /* 0x00011000ff0677ac */ /* 0x000e620008000800 */
[----:B------:R-:W-:Y:S01]  /*0150*/  HFMA2 R95, -RZ, RZ, 0, 5.9604644775390625e-08 ;  /* 0x00000001ff5f7431 */ /* 0x000fe200000001ff */
[----:B-1----:R-:W-:-:S07]  /*0160*/  MOV R49, UR6 ;  /* 0x0000000600317c02 */ /* 0x002fce0008000f00 */
.L_x_0:
[----:B------:R-:W2:Y:S02]  /*0170*/  LDCU.64 UR6, c[0x0][0x8b0] ;  /* 0x00011600ff0677ac */ /* 0x000ea40008000a00 */
[----:B--2---:R-:W-:-:S04]  /*0180*/  UISETP.NE.U32.AND UP0, UPT, UR6, URZ, UPT ;  /* 0x000000ff0600728c */ /* 0x004fc8000bf05070 */
[----:B------:R-:W-:-:S09]  /*0190*/  UISETP.NE.AND.EX UP0, UPT, UR7, URZ, UPT, UP0 ;  /* 0x000000ff0700728c */ /* 0x000fd2000bf05300 */
[----:B------:R-:W-:Y:S05]  /*01a0*/  BRA.U UP0, `(.L_x_2) ;  /* 0x0000000100247547 */ /* 0x000fea000b800000 */
[----:B------:R-:W2:Y:S02]  /*01b0*/  LDCU.64 UR6, c[0x0][0x8a8] ;  /* 0x00011500ff0677ac */ /* 0x000ea40008000a00 */
[----:B--2---:R-:W-:-:S04]  /*01c0*/  UISETP.NE.U32.AND UP0, UPT, UR6, URZ, UPT ;  /* 0x000000ff0600728c */ /* 0x004fc8000bf05070 */
[----:B------:R-:W-:-:S09]  /*01d0*/  UISETP.NE.AND.EX UP0, UPT, UR7, URZ, UPT, UP0 ;  /* 0x000000ff0700728c */ /* 0x000fd2000bf05300 */
[----:B------:R-:W-:Y:S05]  /*01e0*/  BRA.U !UP0, `(.L_x_3) ;  /* 0x00000001080c7547 */ /* 0x000fea000b800000 */
[----:B-1----:R-:W1:Y:S02]  /*01f0*/  LDC.64 R2, c[0x0][0x8a8] ;  /* 0x00022a00ff027b82 */ /* 0x002e640000000a00 */
[----:B-1----:R2:W5:Y:S01]  /*0200*/  LDG.E R47, desc[UR46][R2.64] ;  /* 0x0000002e022f7981 */ /* 0x002562000c1e1900 */
[----:B------:R-:W-:Y:S05]  /*0210*/  BRA `(.L_x_2) ;  /* 0x0000000000087947 */ /* 0x000fea0003800000 */
.L_x_3:
[----:B------:R-:W2:Y:S02]  /*0220*/  LDCU UR6, c[0x0][0x8a0] ;  /* 0x00011400ff0677ac */ /* 0x000ea40008000800 */
[----:B--2---:R-:W-:Y:S02]  /*0230*/  MOV R47, UR6 ;  /* 0x00000006002f7c02 */ /* 0x004fe40008000f00 */
.L_x_2:
[----:B------:R-:W-:Y:S01]  /*0240*/  IMAD.U32 R0, RZ, RZ, UR8 ;  /* 0x00000008ff007e24 */ /* 0x000fe2000f8e00ff */
[----:B------:R-:W-:Y:S04]  /*0250*/  BSSY.RECONVERGENT B0, `(.L_x_4) ;  /* 0x000000c000007945 */ /* 0x000fe80003800200 */
[C---:B------:R-:W-:Y:S02]  /*0260*/  ISETP.NE.OR P1, PT, R0.reuse, 0x1, !P5 ;  /* 0x000000010000780c */ /* 0x040fe40006f25670 */
[----:B------:R-:W-:-:S11]  /*0270*/  ISETP.NE.OR P0, PT, R0, 0x3, !P5 ;  /* 0x000000030000780c */ /* 0x000fd60006f05670 */
[----:B------:R-:W-:Y:S05]  /*0280*/  @P1 BRA `(.L_x_5) ;  /* 0x0000000000201947 */ /* 0x000fea0003800000 */
[----:B------:R-:W3:Y:S02]  /*0290*/  LDCU.64 UR6, c[0x0][0x348] ;  /* 0x00006900ff0677ac */ /* 0x000ee40008000a00 */
[----:B---3--:R-:W-:Y:S02]  /*02a0*/  UIADD3 UR10, UP1, UPT, UR6, 0x80, URZ ;  /* 0x00000080060a7890 */ /* 0x008fe4000ff3e0ff */
[----:B------:R-:W-:Y:S02]  /*02b0*/  UIADD3 UR6, UP0, UPT, UR6, 0x180, URZ ;  /* 0x0000018006067890 */ /* 0x000fe4000ff1e0ff */
[----:B------:R-:W-:Y:S02]  /*02c0*/  UIADD3.X UR11, UPT, UPT, URZ, UR7, URZ, UP1, !UPT ;  /* 0x00000007ff0b7290 */ /* 0x000fe40008ffe4ff */
[----:B------:R-:W-:-:S07]  /*02d0*/  UIADD3.X UR7, UPT, UPT, URZ, UR7, URZ, UP0, !UPT ;  /* 0x00000007ff077290 */ /* 0x000fce00087fe4ff */
[----:B------:R3:W-:Y:S02]  /*02e0*/  UTMACCTL.PF [UR10] ;  /* 0x000000000a0079b9 */ /* 0x0007e40008040000 */
[----:B------:R3:W-:Y:S02]  /*02f0*/  UTMACCTL.PF [UR6] ;  /* 0x00000000060079b9 */ /* 0x0007e40008040000 */
[----:B---3--:R-:W-:Y:S01]  /*0300*/  NOP ;  /* 0x0000000000007918 */ /* 0x008fe20000000000 */
.L_x_5:
[----:B------:R-:W-:Y:S05]  /*0310*/  BSYNC.RECONVERGENT B0 ;  /* 0x0000000000007941 */ /* 0x000fea0003800200 */
.L_x_4:
[----:B------:R-:W-:Y:S04]  /*0320*/  BSSY.RECONVERGENT B0, `(.L_x_6) ;  /* 0x000000a000007945 */ /* 0x000fe80003800200 */
        /* <DEDUP_REMOVED lines=9> */
.L_x_7:
[----:B------:R-:W-:Y:S05]  /*03c0*/  BSYNC.RECONVERGENT B0 ;  /* 0x0000000000007941 */ /* 0x000fea0003800200 */
.L_x_6:
[----:B------:R-:W3:Y:S01]  /*03d0*/  LDCU.64 UR6, c[0x0][0x888] ;  /* 0x00011100ff0677ac */ /* 0x000ee20008000a00 */
[----:B------:R-:W-:Y:S02]  /*03e0*/  UISETP.EQ.U32.AND UP1, UPT, UR4, URZ, UPT ;  /* 0x000000ff0400728c */ /* 0x000fe4000bf22070 */
[----:B------:R-:W-:Y:S02]  /*03f0*/  UPLOP3.LUT UP2, UPT, UPT, UPT, UPT, 0x80, 0x8 ;  /* 0x000000000008789c */ /* 0x000fe40003f4f070 */
[----:B---3--:R-:W-:-:S04]  /*0400*/  UISETP.NE.U32.AND UP0, UPT, UR6, URZ, UPT ;  /* 0x000000ff0600728c */ /* 0x008fc8000bf05070 */
[----:B------:R-:W-:-:S04]  /*0410*/  UISETP.NE.AND.EX UP0, UPT, UR7, URZ, UPT, UP0 ;  /* 0x000000ff0700728c */ /* 0x000fc8000bf05300 */
[----:B------:R-:W-:-:S04]  /*0420*/  UISETP.EQ.OR.EX UP3, UPT, UR5, URZ, !UP0, UP1 ;  /* 0x000000ff0500728c */ /* 0x000fc8000c762710 */
[----:B------:R-:W-:-:S05]  /*0430*/  UP2UR UR50, UPR, URZ, 0x8 ;  /* 0x00000008ff327883 */ /* 0x000fca0008000000 */
[----:B------:R-:W-:Y:S07]  /*0440*/  BRA.U !UP3, `(.L_x_8) ;  /* 0x000000010b207547 */ /* 0x000fee000b800000 */
[----:B------:R-:W-:Y:S01]  /*0450*/  UISETP.NE.U32.AND UP2, UPT, UR4, URZ, UPT ;  /* 0x000000ff0400728c */ /* 0x000fe2000bf45070 */
[----:B-----5:R-:W-:Y:S01]  /*0460*/  FSETP.NEU.AND P0, PT, R49, RZ, PT ;  /* 0x000000ff3100720b */ /* 0x020fe20003f0d000 */
[----:B------:R-:W-:Y:S02]  /*0470*/  USEL UR4, URZ, 0xffffffff, UP0 ;  /* 0xffffffffff047887 */ /* 0x000fe40008000000 */
[----:B------:R-:W-:-:S10]  /*0480*/  UISETP.NE.AND.EX UP2, UPT, UR5, URZ, UPT, UP2 ;  /* 0x000000ff0500728c */ /* 0x000fd4000bf45320 */
[----:B------:R-:W-:Y:S01]  /*0490*/  VOTEU.ANY UP1, P0 ;  /* 0x0000000000ff7886 */ /* 0x000fe20000020100 */
[----:B------:R-:W-:-:S04]  /*04a0*/  @!UP2 USEL UR4, URZ, 0xffffffff, UP1 ;  /* 0xffffffffff04a887 */ /* 0x000fc80008800000 */
[----:B------:R-:W-:-:S04]  /*04b0*/  ULOP3.LUT UR4, UR4, 0x1, URZ, 0xc0, !UPT ;  /* 0x0000000104047892 */ /* 0x000fc8000f8ec0ff */
[----:B------:R-:W-:-:S11]  /*04c0*/  UISETP.NE.U32.AND UP2, UPT, UR4, 0x1, UPT ;  /* 0x000000010400788c */ /* 0x000fd6000bf45070 */
.L_x_8:
[----:B-12---:R-:W1:Y:S01]  /*04d0*/  SHFL.IDX PT, R2, R101, RZ, 0x1f ;  /* 0x00001fff65027589 */ /* 0x006e6200000e0000 */
[----:B------:R-:W-:-:S04]  /*04e0*/  UISETP.NE.AND UP1, UPT, UR8, 0x2, UPT ;  /* 0x000000020800788c */ /* 0x000fc8000bf25270 */
[----:B------:R-:W-:Y:S01]  /*04f0*/  USEL UR6, URZ, 0x1, UP1 ;  /* 0x00000001ff067887 */ /* 0x000fe20008800000 */
[----:B-1----:R-:W-:-:S13]  /*0500*/  ISETP.NE.AND P0, PT, R2, RZ, PT ;  /* 0x000000ff0200720c */ /* 0x002fda0003f05270 */
[----:B------:R-:W-:Y:S05]  /*0510*/  @P0 BRA `(.L_x_9) ;  /* 0x0000000000bc0947 */ /* 0x000fea0003800000 */
[----:B------:R-:W-:Y:S01]  /*0520*/  ELECT P0, URZ, PT ;  /* 0x0000000000ff782f */ /* 0x000fe20003800000 */
[----:B------:R-:W-:-:S12]  /*0530*/  BSSY.RECONVERGENT B0, `(.L_x_9) ;  /* 0x000002d000007945 */ /* 0x000fd80003800200 */
[----:B------:R-:W-:Y:S05]  /*0540*/  @!P0 BRA `(.L_x_10) ;  /* 0x0000000000ac8947 */ /* 0x000fea0003800000 */
[----:B------:R-:W1:Y:S01]  /*0550*/  S2UR UR5, SR_CgaCtaId ;  /* 0x00000000000579c3 */ /* 0x000e620000008800 */
[----:B------:R-:W-:Y:S01]  /*0560*/  UMOV UR7, 0x400 ;  /* 0x0000040000077882 */ /* 0x000fe20000000000 */
[----:B------:R-:W-:Y:S02]  /*0570*/  UMOV UR4, 0x1 ;  /* 0x0000000100047882 */ /* 0x000fe40000000000 */
[----:B------:R-:W-:-:S04]  /*0580*/  UIADD3 UR10, UPT, UPT, -UR4, 0x100000, URZ ;  /* 0x00100000040a7890 */ /* 0x000fc8000fffe1ff */
[----:B------:R-:W-:Y:S02]  /*0590*/  USHF.L.U32 UR11, UR10, 0xb, URZ ;  /* 0x0000000b0a0b7899 */ /* 0x000fe400080006ff */
[----:B------:R-:W-:Y:S02]  /*05a0*/  USHF.L.U32 UR10, UR10, 0x1, URZ ;  /* 0x000000010a0a7899 */ /* 0x000fe400080006ff */
[----:B-1----:R-:W-:Y:S01]  /*05b0*/  ULEA UR5, UR5, UR7, 0x18 ;  /* 0x0000000705057291 */ /* 0x002fe2000f8ec0ff */
[----:B------:R-:W1:Y:S11]  /*05c0*/  FENCE.VIEW.ASYNC.S ;  /* 0x00000000000073c6 */ /* 0x000e760000000000 */
[----:B-1----:R1:W2:Y:S01]  /*05d0*/  SYNCS.EXCH.64 URZ, [UR5], UR10 ;  /* 0x0000000a05ff75b2 */ /* 0x0022a20008000100 */
[----:B------:R1:W3:Y:S01]  /*05e0*/  SYNCS.EXCH.64 URZ, [UR5+0x88], UR10 ;  /* 0x0000880a05ff75b2 */ /* 0x0002e20008000100 */
[----:B------:R1:W4:Y:S01]  /*05f0*/  SYNCS.EXCH.64 URZ, [UR5+0x8], UR10 ;  /* 0x0000080a05ff75b2 */ /* 0x0003220008000100 */
[----:B------:R1:W1:Y:S01]  /*0600*/  SYNCS.EXCH.64 URZ, [UR5+0x90], UR10 ;  /* 0x0000900a05ff75b2 */ /* 0x0002620008000100 */
        /* <DEDUP_REMOVED lines=30> */
[----:B--234-:R-:W-:Y:S01]  /*07f0*/  NOP ;  /* 0x0000000000007918 */ /* 0x01cfe20000000000 */
.L_x_10:
[----:B-1----:R-:W-:Y:S05]  /*0800*/  BSYNC.RECONVERGENT B0 ;  /* 0x0000000000007941 */ /* 0x002fea0003800200 */
.L_x_9:
[----:B------:R-:W1:Y:S01]  /*0810*/  SHFL.IDX PT, R2, R101, RZ, 0x1f ;  /* 0x00001fff65027589 */ /* 0x000e6200000e0000 */
[----:B------:R-:W-:Y:S01]  /*0820*/  NOP ;  /* 0x0000000000007918 */ /* 0x000fe20000000000 */
[----:B-1----:R-:W-:-:S13]  /*0830*/  ISETP.NE.AND P0, PT, R2, 0x1, PT ;  /* 0x000000010200780c */ /* 0x002fda0003f05270 */
[----:B------:R-:W-:Y:S05]  /*0840*/  @P0 BRA `(.L_x_11) ;  /* 0x0000000000480947 */ /* 0x000fea0003800000 */
[----:B------:R-:W1:Y:S01]  /*0850*/  S2UR UR7, SR_CgaCtaId ;  /* 0x00000000000779c3 */ /* 0x000e620000008800 */
[----:B------:R-:W-:Y:S01]  /*0860*/  UMOV UR9, 0x400 ;  /* 0x0000040000097882 */ /* 0x000fe20000000000 */
[----:B------:R-:W-:Y:S01]  /*0870*/  UMOV UR5, 0x20 ;  /* 0x0000002000057882 */ /* 0x000fe20000000000 */
[----:B------:R-:W-:Y:S01]  /*0880*/  UMOV UR4, 0x80 ;  /* 0x0000008000047882 */ /* 0x000fe20000000000 */
[----:B------:R-:W-:-:S04]  /*0890*/  UIADD3 UR10, UPT, UPT, -UR5, 0x100000, URZ ;  /* 0x00100000050a7890 */ /* 0x000fc8000fffe1ff */
[----:B------:R-:W-:Y:S02]  /*08a0*/  USHF.L.U32 UR11, UR10, 0xb, URZ ;  /* 0x0000000b0a0b7899 */ /* 0x000fe400080006ff */
[----:B------:R-:W-:Y:S02]  /*08b0*/  USHF.L.U32 UR10, UR10, 0x1, URZ ;  /* 0x000000010a0a7899 */ /* 0x000fe400080006ff */
[----:B------:R-:W-:-:S04]  /*08c0*/  UIADD3 UR4, UPT, UPT, -UR4, 0x100000, URZ ;  /* 0x0010000004047890 */ /* 0x000fc8000fffe1ff */
[----:B------:R-:W-:Y:S02]  /*08d0*/  USHF.L.U32 UR5, UR4, 0xb, URZ ;  /* 0x0000000b04057899 */ /* 0x000fe400080006ff */
[----:B------:R-:W-:Y:S01]  /*08e0*/  USHF.L.U32 UR4, UR4, 0x1, URZ ;  /* 0x0000000104047899 */ /* 0x000fe200080006ff */
[----:B------:R-:W-:Y:S01]  /*08f0*/  ELECT P0, URZ, PT ;  /* 0x0000000000ff782f */ /* 0x000fe20003800000 */
[----:B-1----:R-:W-:Y:S01]  /*0900*/  ULEA UR7, UR7, UR9, 0x18 ;  /* 0x0000000907077291 */ /* 0x002fe2000f8ec0ff */
[----:B------:R-:W1:Y:S11]  /*0910*/  FENCE.VIEW.ASYNC.S ;  /* 0x00000000000073c6 */ /* 0x000e760000000000 */
[----:B-1----:R1:W2:Y:S01]  /*0920*/  SYNCS.EXCH.64 URZ, [UR7+0x110], UR10 ;  /* 0x0001100a07ff75b2 */ /* 0x0022a20008000100 */
[----:B------:R1:W3:Y:S01]  /*0930*/  SYNCS.EXCH.64 URZ, [UR7+0x120], UR4 ;  /* 0x0001200407ff75b2 */ /* 0x0002e20008000100 */
[----:B------:R1:W4:Y:S01]  /*0940*/  SYNCS.EXCH.64 URZ, [UR7+0x118], UR10 ;  /* 0x0001180a07ff75b2 */ /* 0x0003220008000100 */
[----:B------:R1:W1:Y:S01]  /*0950*/  SYNCS.EXCH.64 URZ, [UR7+0x128], UR4 ;  /* 0x0001280407ff75b2 */ /* 0x0002620008000100 */
[----:B------:R-:W-:Y:S01]  /*0960*/  NOP ;  /* 0x0000000000007918 */ /* 0x000fe20000000000 */
.L_x_11:
[----:B------:R-:W2:Y:S01]  /*0970*/  SHFL.IDX PT, R2, R101, RZ, 0x1f ;  /* 0x00001fff65027589 */ /* 0x000ea200000e0000 */
[----:B------:R-:W-:Y:S01]  /*0980*/  NOP ;  /* 0x0000000000007918 */ /* 0x000fe20000000000 */
[----:B--2---:R-:W-:-:S13]  /*0990*/  ISETP.NE.AND P0, PT, R2, 0x3, PT ;  /* 0x000000030200780c */ /* 0x004fda0003f05270 */
[----:B------:R-:W-:Y:S05]  /*09a0*/  @P0 BRA `(.L_x_12) ;  /* 0x0000000000300947 */ /* 0x000fea0003800000 */
[----:B-1----:R-:W1:Y:S01]  /*09b0*/  S2UR UR5, SR_CgaCtaId ;  /* 0x00000000000579c3 */ /* 0x002e620000008800 */
[----:B------:R-:W-:Y:S01]  /*09c0*/  UMOV UR7, 0x400 ;  /* 0x0000040000077882 */ /* 0x000fe20000000000 */
[----:B------:R-:W-:Y:S01]  /*09d0*/  UMOV UR4, 0x20 ;  /* 0x0000002000047882 */ /* 0x000fe20000000000 */
[----:B------:R-:W-:Y:S01]  /*09e0*/  ELECT P0, URZ, PT ;  /* 0x0000000000ff782f */ /* 0x000fe20003800000 */
[----:B------:R-:W-:-:S04]  /*09f0*/  UIADD3 UR10, UPT, UPT, -UR4, 0x100000, URZ ;  /* 0x00100000040a7890 */ /* 0x000fc8000fffe1ff */
[----:B------:R-:W-:Y:S02]  /*0a00*/  USHF.L.U32 UR11, UR10, 0xb, URZ ;  /* 0x0000000b0a0b7899 */ /* 0x000fe400080006ff */
[----:B------:R-:W-:Y:S02]  /*0a10*/  USHF.L.U32 UR10, UR10, 0x1, URZ ;  /* 0x000000010a0a7899 */ /* 0x000fe400080006ff */
[----:B-1----:R-:W-:Y:S01]  /*0a20*/  ULEA UR5, UR5, UR7, 0x18 ;  /* 0x0000000705057291 */ /* 0x002fe2000f8ec0ff */
[----:B------:R-:W1:Y:S11]  /*0a30*/  FENCE.VIEW.ASYNC.S ;  /* 0x00000000000073c6 */ /* 0x000e760000000000 */
[----:B-1----:R2:W1:Y:S01]  /*0a40*/  SYNCS.EXCH.64 URZ, [UR5+0x130], UR10 ;  /* 0x0001300a05ff75b2 */ /* 0x0024620008000100 */
[----:B------:R2:W1:Y:S02]  /*0a50*/  SYNCS.EXCH.64 URZ, [UR5+0x138], UR10 ;  /* 0x0001380a05ff75b2 */ /* 0x0004640008000100 */
[----:B--2---:R-:W-:Y:S01]  /*0a60*/  NOP ;  /* 0x0000000000007918 */ /* 0x004fe20000000000 */
.L_x_12:
[----:B------:R-:W2:Y:S01]  /*0a70*/  SHFL.IDX PT, R2, R101, RZ, 0x1f ;  /* 0x00001fff65027589 */ /* 0x000ea200000e0000 */
[----:B------:R-:W-:Y:S01]  /*0a80*/  NOP ;  /* 0x0000000000007918 */ /* 0x000fe20000000000 */
[----:B--2---:R-:W-:-:S13]  /*0a90*/  ISETP.NE.AND P0, PT, R2, 0x4, PT ;  /* 0x000000040200780c */ /* 0x004fda0003f05270 */
[----:B------:R-:W-:Y:S05]  /*0aa0*/  @P0 BRA `(.L_x_13) ;  /* 0x00000000004c0947 */ /* 0x000fea0003800000 */
[----:B-1----:R-:W1:Y:S01]  /*0ab0*/  S2UR UR5, SR_CgaCtaId ;  /* 0x00000000000579c3 */ /* 0x002e620000008800 */
[----:B------:R-:W-:Y:S01]  /*0ac0*/  UMOV UR9, 0x100 ;  /* 0x0000010000097882 */ /* 0x000fe20000000000 */
[----:B------:R-:W-:Y:S01]  /*0ad0*/  UMOV UR7, 0x400 ;  /* 0x0000040000077882 */ /* 0x000fe20000000000 */
[----:B------:R-:W-:Y:S01]  /*0ae0*/  USEL UR9, UR9, 0xe0, UP2 ;  /* 0x000000e009097887 */ /* 0x000fe20009000000 */
[----:B------:R-:W-:Y:S01]  /*0af0*/  UMOV UR4, 0x1 ;  /* 0x0000000100047882 */ /* 0x000fe20000000000 */
[----:B------:R-:W-:Y:S01]  /*0b00*/  ELECT P0, URZ, PT ;  /* 0x0000000000ff782f */ /* 0x000fe20003800000 */
[----:B------:R-:W-:-:S04]  /*0b10*/  UIADD3 UR10, UPT, UPT, -UR4, 0x100000, URZ ;  /* 0x00100000040a7890 */ /* 0x000fc8000fffe1ff */
[----:B------:R-:W-:Y:S02]  /*0b20*/  USHF.L.U32 UR11, UR10, 0xb, URZ ;  /* 0x0000000b0a0b7899 */ /* 0x000fe400080006ff */
[----:B------:R-:W-:Y:S02]  /*0b30*/  USHF.L.U32 UR10, UR10, 0x1, URZ ;  /* 0x000000010a0a7899 */ /* 0x000fe400080006ff */
[----:B------:R-:W-:-:S04]  /*0b40*/  UIADD3 UR12, UPT, UPT, -UR9, 0x100000, URZ ;  /* 0x00100000090c7890 */ /* 0x000fc8000fffe1ff */
[----:B------:R-:W-:Y:S02]  /*0b50*/  USHF.L.U32 UR13, UR12, 0xb, URZ ;  /* 0x0000000b0c0d7899 */ /* 0x000fe400080006ff */
[----:B------:R-:W-:Y:S02]  /*0b60*/  USHF.L.U32 UR12, UR12, 0x1, URZ ;  /* 0x000000010c0c7899 */ /* 0x000fe400080006ff */
[----:B-1----:R-:W-:Y:S01]  /*0b70*/  ULEA UR5, UR5, UR7, 0x18 ;  /* 0x0000000705057291 */ /* 0x002fe2000f8ec0ff */
[----:B------:R-:W1:Y:S11]  /*0b80*/  FENCE.VIEW.ASYNC.S ;  /* 0x00000000000073c6 */ /* 0x000e760000000000 */
[----:B-1----:R2:W1:Y:S01]  /*0b90*/  SYNCS.EXCH.64 URZ, [UR5+0x140], UR10 ;  /* 0x0001400a05ff75b2 */ /* 0x0024620008000100 */
[----:B------:R2:W1:Y:S01]  /*0ba0*/  SYNCS.EXCH.64 URZ, [UR5+0x150], UR12 ;  /* 0x0001500c05ff75b2 */ /* 0x0004620008000100 */
[----:B------:R2:W1:Y:S01]  /*0bb0*/  SYNCS.EXCH.64 URZ, [UR5+0x148], UR10 ;  /* 0x0001480a05ff75b2 */ /* 0x0004620008000100 */
[----:B------:R2:W1:Y:S02]  /*0bc0*/  SYNCS.EXCH.64 URZ, [UR5+0x158], UR12 ;  /* 0x0001580c05ff75b2 */ /* 0x0004640008000100 */
[----:B--2---:R-:W-:Y:S01]  /*0bd0*/  NOP ;  /* 0x0000000000007918 */ /* 0x004fe20000000000 */
.L_x_13:
[----:B------:R-:W2:Y:S01]  /*0be0*/  SHFL.IDX PT, R2, R101, RZ, 0x1f ;  /* 0x00001fff65027589 */ /* 0x000ea200000e0000 */
[----:B------:R-:W-:Y:S01]  /*0bf0*/  NOP ;  /* 0x0000000000007918 */ /* 0x000fe20000000000 */
[----:B--2---:R-:W-:-:S13]  /*0c00*/  ISETP.NE.AND P0, PT, R2, 0x5, PT ;  /* 0x000000050200780c */ /* 0x004fda0003f05270 */
[----:B------:R-:W-:Y:S05]  /*0c10*/  @P0 BRA `(.L_x_14) ;  /* 0x0000000000580947 */ /* 0x000fea0003800000 */
[----:B-1----:R-:W1:Y:S01]  /*0c20*/  S2UR UR7, SR_CgaCtaId ;  /* 0x00000000000779c3 */ /* 0x002e620000008800 */
        /* <DEDUP_REMOVED lines=12> */
[----:B-1----:R2:W1:Y:S01]  /*0cf0*/  SYNCS.EXCH.64 URZ, [UR7+0x160], UR10 ;  /* 0x0001600a07ff75b2 */ /* 0x0024620008000100 */
[----:B------:R2:W1:Y:S01]  /*0d00*/  SYNCS.EXCH.64 URZ, [UR7+0x180], UR4 ;  /* 0x0001800407ff75b2 */ /* 0x0004620008000100 */
[----:B------:R2:W1:Y:S01]  /*0d10*/  SYNCS.EXCH.64 URZ, [UR7+0x168], UR10 ;  /* 0x0001680a07ff75b2 */ /* 0x0004620008000100 */
[----:B------:R2:W1:Y:S01]  /*0d20*/  SYNCS.EXCH.64 URZ, [UR7+0x188], UR4 ;  /* 0x0001880407ff75b2 */ /* 0x0004620008000100 */
[----:B------:R2:W1:Y:S01]  /*0d30*/  SYNCS.EXCH.64 URZ, [UR7+0x170], UR10 ;  /* 0x0001700a07ff75b2 */ /* 0x0004620008000100 */
[----:B------:R2:W1:Y:S01]  /*0d40*/  SYNCS.EXCH.64 URZ, [UR7+0x190], UR4 ;  /* 0x0001900407ff75b2 */ /* 0x0004620008000100 */
[----:B------:R2:W1:Y:S01]  /*0d50*/  SYNCS.EXCH.64 URZ, [UR7+0x178], UR10 ;  /* 0x0001780a07ff75b2 */ /* 0x0004620008000100 */
[----:B------:R2:W1:Y:S02]  /*0d60*/  SYNCS.EXCH.64 URZ, [UR7+0x198], UR4 ;  /* 0x0001980407ff75b2 */ /* 0x0004640008000100 */
[----:B--2---:R-:W-:Y:S01]  /*0d70*/  NOP ;  /* 0x0000000000007918 */ /* 0x004fe20000000000 */
.L_x_14:
        /* <DEDUP_REMOVED lines=18> */
.L_x_15:
[----:B-1----:R-:W1:Y:S01]  /*0ea0*/  S2UR UR5, SR_CTAID.X ;  /* 0x00000000000579c3 */ /* 0x002e620000002500 */
[----:B------:R-:W-:-:S05]  /*0eb0*/  CS2R.32 R96, SR_CgaSize ;  /* 0x0000000000607805 */ /* 0x000fca0000008a00 */
[----:B------:R-:W-:-:S05]  /*0ec0*/  IMAD R96, R96, -0xa0, RZ ;  /* 0xffffff6060607824 */ /* 0x000fca00078e02ff */
[----:B------:R-:W-:-:S14]  /*0ed0*/  R2UR UR9, R96 ;  /* 0x00000000600972ca */ /* 0x000fdc00000e0000 */
[----:B------:R-:W2:Y:S01]  /*0ee0*/  LDCU UR9, c[0x0][UR9+0x2b0] ;  /* 0x00005600090977ac */ /* 0x000ea20008000800 */
[----:B------:R-:W-:Y:S01]  /*0ef0*/  NOP ;  /* 0x0000000000007918 */ /* 0x000fe20000000000 */
[----:B------:R-:W-:-:S05]  /*0f00*/  CS2R.32 R96, SR_CgaSize ;  /* 0x0000000000607805 */ /* 0x000fca0000008a00 */
[----:B------:R-:W-:-:S05]  /*0f10*/  IMAD R96, R96, -0xa0, RZ ;  /* 0xffffff6060607824 */ /* 0x000fca00078e02ff */
[----:B------:R-:W-:-:S14]  /*0f20*/  R2UR UR7, R96 ;  /* 0x00000000600772ca */ /* 0x000fdc00000e0000 */
[----:B------:R-:W3:Y:S01]  /*0f30*/  LDCU UR7, c[0x0][UR7+0x2b4] ;  /* 0x00005680070777ac */ /* 0x000ee20008000800 */
[----:B------:R-:W4:Y:S08]  /*0f40*/  S2UR UR4, SR_CTAID.Y ;  /* 0x00000000000479c3 */ /* 0x000f300000002600 */
[----:B------:R-:W3:Y:S01]  /*0f50*/  LDC R9, c[0x0][0xb24] ;  /* 0x0002c900ff097b82 */ /* 0x000ee20000000800 */
[----:B-1----:R-:W-:-:S02]  /*0f60*/  I2FP.F32.U32 R4, UR5 ;  /* 0x0000000500047c45 */ /* 0x002fc40008201000 */
[----:B------:R-:W-:-:S05]  /*0f70*/  CS2R.32 R5, SR_CgaSize ;  /* 0x0000000000057805 */ /* 0x000fca0000008a00 */
[----:B------:R-:W-:-:S06]  /*0f80*/  IMAD R5, R5, -0xa0, RZ ;  /* 0xffffff6005057824 */ /* 0x000fcc00078e02ff */
[----:B------:R-:W1:Y:S01]  /*0f90*/  LDC R5, c[0x0][R5+0x2a0] ;  /* 0x0000a80005057b82 */ /* 0x000e620000000800 */
[----:B------:R-:W-:Y:S01]  /*0fa0*/  MOV R21, UR5 ;  /* 0x0000000500157c02 */ /* 0x000fe20008000f00 */
[----:B--2---:R-:W-:Y:S01]  /*0fb0*/  FMUL R4, R4, UR9 ;  /* 0x0000000904047c20 */ /* 0x004fe20008400000 */
[----:B----4-:R-:W-:Y:S02]  /*0fc0*/  I2FP.F32.U32 R2, UR4 ;  /* 0x0000000400027c45 */ /* 0x010fe40008201000 */
[----:B------:R-:W-:-:S05]  /*0fd0*/  CS2R.32 R3, SR_CgaSize ;  /* 0x0000000000037805 */ /* 0x000fca0000008a00 */
[----:B------:R-:W-:-:S06]  /*0fe0*/  IMAD R3, R3, -0xa0, RZ ;  /* 0xffffff6003037824 */ /* 0x000fcc00078e02ff */
[----:B------:R-:W2:Y:S01]  /*0ff0*/  LDC R3, c[0x0][R3+0x2a4] ;  /* 0x0000a90003037b82 */ /* 0x000ea20000000800 */
[----:B------:R-:W4:Y:S01]  /*1000*/  F2I.U32.TRUNC.NTZ R96, R4 ;  /* 0x0000000400607305 */ /* 0x000f22000020f000 */
[----:B------:R-:W-:Y:S01]  /*1010*/  MOV R20, UR4 ;  /* 0x0000000400147c02 */ /* 0x000fe20008000f00 */
[----:B---3--:R-:W-:-:S05]  /*1020*/  FMUL R2, R2, UR7 ;  /* 0x0000000702027c20 */ /* 0x008fca0008400000 */
[----:B------:R-:W-:Y:S01]  /*1030*/  BAR.SYNC.DEFER_BLOCKING 0x0 ;  /* 0x0000000000007b1d */ /* 0x000fe20000010000 */
[----:B------:R-:W-:-:S05]  /*1040*/  ISETP.GE.AND P0, PT, R9, 0x1, PT ;  /* 0x000000010900780c */ /* 0x000fca0003f06270 */
[----:B------:R-:W3:Y:S02]  /*1050*/  F2I.U32.TRUNC.NTZ R94, R2 ;  /* 0x00000002005e7305 */ /* 0x000ee4000020f000 */
[----:B------:R-:W2:Y:S01]  /*1060*/  S2UR UR36, SR_CTAID.Z ;  /* 0x00000000002479c3 */ /* 0x000ea20000002700 */
[----:B----4-:R-:W-:-:S05]  /*1070*/  IADD3 R96, PT, PT, -R96, RZ, RZ ;  /* 0x000000ff60607210 */ /* 0x010fca0007ffe1ff */
[----:B-1----:R-:W-:Y:S01]  /*1080*/  IMAD R96, R5, R96, UR5 ;  /* 0x0000000505607e24 */ /* 0x002fe2000f8e0260 */
[----:B---3--:R-:W-:-:S05]  /*1090*/  IADD3 R94, PT, PT, -R94, RZ, RZ ;  /* 0x000000ff5e5e7210 */ /* 0x008fca0007ffe1ff */
[----:B--2---:R-:W-:Y:S01]  /*10a0*/  IMAD R94, R3, R94, UR4 ;  /* 0x00000004035e7e24 */ /* 0x004fe2000f8e025e */
[----:B------:R-:W-:Y:S06]  /*10b0*/  @!P0 BRA `(.L_x_16) ;  /* 0x0000000000b88947 */ /* 0x000fec0003800000 */
[----:B------:R-:W1:Y:S01]  /*10c0*/  LDC.64 R4, c[0x0][0xb18] ;  /* 0x0002c600ff047b82 */ /* 0x000e620000000a00 */
[----:B------:R-:W-:-:S07]  /*10d0*/  ISETP.NE.AND P0, PT, R9, 0x1, PT ;  /* 0x000000010900780c */ /* 0x000fce0003f05270 */
[----:B------:R-:W2:Y:S08]  /*10e0*/  LDC R10, c[0x0][0xb0c] ;  /* 0x0002c300ff0a7b82 */ /* 0x000eb00000000800 */
[----:B------:R-:W3:Y:S08]  /*10f0*/  LDC R11, c[0x0][0x370] ;  /* 0x0000dc00ff0b7b82 */ /* 0x000ef00000000800 */
[----:B------:R-:W4:Y:S01]  /*1100*/  LDC R12, c[0x0][0x374] ;  /* 0x0000dd00ff0c7b82 */ /* 0x000f220000000800 */
[----:B-1----:R-:W-:-:S07]  /*1110*/  ISETP.NE.AND P1, PT, R4, 0x1, PT ;  /* 0x000000010400780c */ /* 0x002fce0003f25270 */
[----:B------:R-:W3:Y:S01]  /*1120*/  LDC.64 R6, c[0x0][0xb10] ;  /* 0x0002c400ff067b82 */ /* 0x000ee20000000a00 */
[----:B--2---:R-:W-:-:S07]  /*1130*/  ISETP.NE.AND P2, PT, R10, 0x1, PT ;  /* 0x000000010a00780c */ /* 0x004fce0003f45270 */
[----:B------:R-:W1:Y:S08]  /*1140*/  LDC R8, c[0x0][0xb20] ;  /* 0x0002c800ff087b82 */ /* 0x000e700000000800 */
[----:B------:R-:W2:Y:S01]  /*1150*/  LDC.64 R2, c[0x0][0xb28] ;  /* 0x0002ca00ff027b82 */ /* 0x000ea20000000a00 */
[----:B----4-:R-:W-:-:S04]  /*1160*/  IMAD.HI.U32 R13, R12, R5, RZ ;  /* 0x000000050c0d7227 */ /* 0x010fc800078e00ff */
[----:B------:R-:W-:-:S04]  /*1170*/  IMAD.HI.U32 R5, R20, R5, RZ ;  /* 0x0000000514057227 */ /* 0x000fc800078e00ff */
[----:B---3--:R-:W-:-:S04]  /*1180*/  IMAD.HI.U32 R14, R11, R6, RZ ;  /* 0x000000060b0e7227 */ /* 0x008fc800078e00ff */
[C---:B------:R-:W-:Y:S01]  /*1190*/  IMAD.HI.U32 R16, R21.reuse, R6, RZ ;  /* 0x0000000615107227 */ /* 0x040fe200078e00ff */
[-C--:B------:R-:W-:Y:S02]  /*11a0*/  @P2 SHF.R.U32.HI R11, RZ, R7.reuse, R14 ;  /* 0x00000007ff0b2219 */ /* 0x080fe4000001160e */
[-C--:B-1----:R-:W-:Y:S02]  /*11b0*/  @P1 SHF.R.U32.HI R12, RZ, R8.reuse, R13 ;  /* 0x00000008ff0c1219 */ /* 0x082fe4000001160d */
[----:B------:R-:W-:Y:S02]  /*11c0*/  SHF.R.U32.HI R5, RZ, R8, R5 ;  /* 0x00000008ff057219 */ /* 0x000fe40000011605 */
[----:B------:R-:W-:Y:S02]  /*11d0*/  SHF.R.U32.HI R16, RZ, R7, R16 ;  /* 0x00000007ff107219 */ /* 0x000fe40000011610 */
[----:B------:R-:W-:Y:S01]  /*11e0*/  SEL R5, R20, R5, !P1 ;  /* 0x0000000514057207 */ /* 0x000fe20004800000 */
[----:B--2---:R-:W-:Y:S01]  /*11f0*/  IMAD.HI.U32 R14, R12, R2, RZ ;  /* 0x000000020c0e7227 */ /* 0x004fe200078e00ff */
[----:B------:R-:W-:-:S02]  /*1200*/  SEL R7, R21, R16, !P2 ;  /* 0x0000001015077207 */ /* 0x000fc40005000000 */
[----:B------:R-:W-:Y:S01]  /*1210*/  IADD3 R13, PT, PT, -R5, RZ, RZ ;  /* 0x000000ff050d7210 */ /* 0x000fe20007ffe1ff */
[----:B------:R-:W-:Y:S01]  /*1220*/  IMAD.HI.U32 R6, R11, R2, RZ ;  /* 0x000000020b067227 */ /* 0x000fe200078e00ff */
[----:B------:R-:W-:-:S03]  /*1230*/  @P0 SHF.R.U32.HI R12, RZ, R3, R14 ;  /* 0x00000003ff0c0219 */ /* 0x000fc6000001160e */
[----:B------:R-:W-:Y:S01]  /*1240*/  IMAD R13, R4, R13, R20 ;  /* 0x0000000d040d7224 */ /* 0x000fe200078e0214 */
[----:B------:R-:W-:Y:S01]  /*1250*/  @P0 SHF.R.U32.HI R11, RZ, R3, R6 ;  /* 0x00000003ff0b0219 */ /* 0x000fe20000011606 */
[----:B------:R-:W-:-:S04]  /*1260*/  IMAD R12, R12, R9, RZ ;  /* 0x000000090c0c7224 */ /* 0x000fc800078e02ff */
[----:B------:R-:W-:Y:S01]  /*1270*/  IMAD R6, R11, R9, RZ ;  /* 0x000000090b067224 */ /* 0x000fe200078e02ff */
[----:B------:R-:W-:-:S04]  /*1280*/  ISETP.GE.AND P1, PT, R5, R12, PT ;  /* 0x0000000c0500720c */ /* 0x000fc80003f26270 */
[----:B------:R-:W-:Y:S01]  /*1290*/  ISETP.GE.OR P1, PT, R7, R6, P1 ;  /* 0x000000060700720c */ /* 0x000fe20000f26670 */
[----:B------:R-:W-:-:S05]  /*12a0*/  IMAD.HI.U32 R6, R5, R2, RZ ;  /* 0x0000000205067227 */ /* 0x000fca00078e00ff */
[----:B------:R-:W-:-:S04]  /*12b0*/  SHF.R.U32.HI R6, RZ, R3, R6 ;  /* 0x00000003ff067219 */ /* 0x000fc80000011606 */
[----:B------:R-:W-:-:S03]  /*12c0*/  SEL R6, R5, R6, !P0 ;  /* 0x0000000605067207 */ /* 0x000fc60004000000 */
[----:B------:R-:W-:Y:S01]  /*12d0*/  @!P1 IMAD.HI.U32 R8, R7, R2, RZ ;  /* 0x0000000207089227 */ /* 0x000fe200078e00ff */
[----:B------:R-:W-:-:S04]  /*12e0*/  IADD3 R2, PT, PT, -R6, RZ, RZ ;  /* 0x000000ff06027210 */ /* 0x000fc80007ffe1ff */
[----:B------:R-:W-:Y:S01]  /*12f0*/  @!P1 SHF.R.U32.HI R8, RZ, R3, R8 ;  /* 0x00000003ff089219 */ /* 0x000fe20000011608 */
[----:B------:R-:W-:-:S03]  /*1300*/  IMAD R2, R9, R2, R5 ;  /* 0x0000000209027224 */ /* 0x000fc600078e0205 */
[----:B------:R-:W-:-:S05]  /*1310*/  @!P1 SEL R3, R7, R8, !P0 ;  /* 0x0000000807039207 */ /* 0x000fca0004000000 */
[--C-:B------:R-:W-:Y:S02]  /*1320*/  @!P1 IMAD.IADD R6, R6, 0x1, -R3.reuse ;  /* 0x0000000106069824 */ /* 0x100fe400078e0a03 */
[----:B------:R-:W-:Y:S01]  /*1330*/  @!P1 IMAD R3, R2, R11, R3 ;  /* 0x0000000b02039224 */ /* 0x000fe200078e0203 */
[----:B------:R-:W-:Y:S01]  /*1340*/  IADD3 R2, PT, PT, -R7, RZ, RZ ;  /* 0x000000ff07027210 */ /* 0x000fe20007ffe1ff */
[----:B------:R-:W-:Y:S02]  /*1350*/  @!P1 IMAD R5, R6, R9, R7 ;  /* 0x0000000906059224 */ /* 0x000fe400078e0207 */
[----:B------:R-:W-:Y:S02]  /*1360*/  @!P1 IMAD.MOV.U32 R7, RZ, RZ, R3 ;  /* 0x000000ffff079224 */ /* 0x000fe400078e0003 */
[----:B------:R-:W-:Y:S02]  /*1370*/  IMAD R2, R10, R2, R21 ;  /* 0x000000020a027224 */ /* 0x000fe400078e0215 */
[----:B------:R-:W-:-:S02]  /*1380*/  IMAD R20, R5, R4, R13 ;  /* 0x0000000405147224 */ /* 0x000fc400078e020d */
[----:B------:R-:W-:Y:S02]  /*1390*/  IMAD R21, R7, R10, R2 ;  /* 0x0000000a07157224 */ /* 0x000fe400078e0202 */
.L_x_16:
[----:B------:R-:W1:Y:S01]  /*13a0*/  LDCU UR4, c[0x0][0xb30] ;  /* 0x00016600ff0477ac */ /* 0x000e620008000800 */
[----:B------:R-:W2:Y:S08]  /*13b0*/  S2UR UR37, SR_CgaCtaId ;  /* 0x00000000002579c3 */ /* 0x000eb00000008800 */
[----:B------:R-:W3:Y:S01]  /*13c0*/  LDC R40, c[0x0][0xb24] ;  /* 0x0002c900ff287b82 */ /* 0x000ee20000000800 */
[----:B-1----:R-:W-:-:S09]  /*13d0*/  UISETP.NE.AND UP1, UPT, UR4, 0x1, UPT ;  /* 0x000000010400788c */ /* 0x002fd2000bf25270 */
[----:B--2---:R-:W-:Y:S05]  /*13e0*/  BRA.U UP1, `(.L_x_17) ;  /* 0x0000000101407547 */ /* 0x004fea000b800000 */
[----:B------:R-:W1:Y:S08]  /*13f0*/  LDC.64 R4, c[0x0][0xb10] ;  /* 0x0002c400ff047b82 */ /* 0x000e700000000a00 */
[----:B------:R-:W2:Y:S08]  /*1400*/  LDC.64 R2, c[0x0][0xb18] ;  /* 0x0002c600ff027b82 */ /* 0x000eb00000000a00 */
[----:B------:R-:W4:Y:S08]  /*1410*/  LDC R6, c[0x0][0xb20] ;  /* 0x0002c800ff067b82 */ /* 0x000f300000000800 */
[----:B------:R-:W3:Y:S01]  /*1420*/  LDC R8, c[0x0][0xb0c] ;  /* 0x0002c300ff087b82 */ /* 0x000ee20000000800 */
[----:B-1----:R-:W-:-:S05]  /*1430*/  IMAD.HI.U32 R4, R21, R4, RZ ;  /* 0x0000000415047227 */ /* 0x002fca00078e00ff */
[----:B------:R-:W-:Y:S01]  /*1440*/  SHF.R.U32.HI R4, RZ, R5, R4 ;  /* 0x00000005ff047219 */ /* 0x000fe20000011604 */
[----:B--2---:R-:W-:Y:S01]  /*1450*/  IMAD.HI.U32 R3, R20, R3, RZ ;  /* 0x0000000314037227 */ /* 0x004fe200078e00ff */
[----:B------:R-:W-:-:S04]  /*1460*/  ISETP.NE.AND P0, PT, R2, 0x1, PT ;  /* 0x000000010200780c */ /* 0x000fc80003f05270 */
[----:B----4-:R-:W-:-:S04]  /*1470*/  SHF.R.U32.HI R3, RZ, R6, R3 ;  /* 0x00000006ff037219 */ /* 0x010fc80000011603 */
[----:B------:R-:W-:Y:S02]  /*1480*/  SEL R3, R20, R3, !P0 ;  /* 0x0000000314037207 */ /* 0x000fe40004000000 */
[----:B---3--:R-:W-:-:S04]  /*1490*/  ISETP.NE.AND P1, PT, R8, 0x1, PT ;  /* 0x000000010800780c */ /* 0x008fc80003f25270 */
[----:B------:R-:W-:-:S05]  /*14a0*/  SEL R4, R21, R4, !P1 ;  /* 0x0000000415047207 */ /* 0x000fca0004800000 */
[----:B------:R-:W-:Y:S02]  /*14b0*/  IMAD.IADD R5, R3, 0x1, -R4 ;  /* 0x0000000103057824 */ /* 0x000fe400078e0a04 */
[----:B------:R-:W-:Y:S02]  /*14c0*/  IMAD.IADD R3, R4, 0x1, -R3 ;  /* 0x0000000104037824 */ /* 0x000fe400078e0a03 */
[----:B------:R-:W-:Y:S02]  /*14d0*/  IMAD R21, R5, R8, R21 ;  /* 0x0000000805157224 */ /* 0x000fe400078e0215 */
[----:B------:R-:W-:-:S07]  /*14e0*/  IMAD R20, R3, R2, R20 ;  /* 0x0000000203147224 */ /* 0x000fce00078e0214 */
.L_x_17:
[----:B------:R-:W-:Y:S01]  /*14f0*/  BAR.SYNC.DEFER_BLOCKING 0x0 ;  /* 0x0000000000007b1d */ /* 0x000fe20000010000 */
[----:B------:R-:W-:Y:S01]  /*1500*/  UISETP.NE.AND UP1, UPT, UR8, 0x2, UPT ;  /* 0x000000020800788c */ /* 0x000fe2000bf25270 */
[----:B------:R-:W-:Y:S02]  /*1510*/  ISETP.NE.OR P5, PT, R0, 0x2, !P5 ;  /* 0x000000020000780c */ /* 0x000fe40006fa5670 */
[----:B------:R-:W-:-:S06]  /*1520*/  LOP3.LUT R2, R108, 0x1f, RZ, 0xc0, !PT ;  /* 0x0000001f6c027812 */ /* 0x000fcc00078ec0ff */
[----:B------:R-:W-:Y:S05]  /*1530*/  BRA.U UP1, `(.L_x_18) ;  /* 0x0000001901347547 */ /* 0x000fea000b800000 */
[----:B------:R-:W1:Y:S01]  /*1540*/  LDCU UR13, c[0x0][0x38c] ;  /* 0x00007180ff0d77ac */ /* 0x000e620008000800 */
[----:B------:R-:W2:Y:S01]  /*1550*/  LDC R9, c[0x0][0x370] ;  /* 0x0000dc00ff097b82 */ /* 0x000ea20000000800 */
[----:B------:R-:W-:Y:S01]  /*1560*/  PLOP3.LUT P1, PT, PT, PT, UP2, 0x80, 0x8 ;  /* 0x000000000008781c */ /* 0x000fe20003f2f028 */
[----:B------:R-:W-:Y:S01]  /*1570*/  HFMA2 R12, -RZ, RZ, 0, 0 ;  /* 0x00000000ff0c7431 */ /* 0x000fe200000001ff */
[----:B------:R-:W-:Y:S01]  /*1580*/  ISETP.EQ.OR P4, PT, R2, RZ, P5 ;  /* 0x000000ff0200720c */ /* 0x000fe20002f82670 */
[----:B------:R-:W-:Y:S01]  /*1590*/  IMAD.MOV.U32 R15, RZ, RZ, 0x1 ;  /* 0x00000001ff0f7424 */ /* 0x000fe200078e00ff */
[----:B------:R-:W-:Y:S01]  /*15a0*/  PLOP3.LUT P1, PT, P1, PT, PT, 0x8, 0x80 ;  /* 0x000000000080781c */ /* 0x000fe20000f2e170 */
[----:B------:R-:W-:Y:S01]  /*15b0*/  IMAD.MOV.U32 R14, RZ, RZ, RZ ;  /* 0x000000ffff0e7224 */ /* 0x000fe200078e00ff */
[----:B------:R-:W-:Y:S01]  /*15c0*/  MOV R8, 0x1 ;  /* 0x0000000100087802 */ /* 0x000fe20000000f00 */
[----:B------:R-:W4:Y:S01]  /*15d0*/  LDC R0, c[0x0][0x374] ;  /* 0x0000dd00ff007b82 */ /* 0x000f220000000800 */
[----:B------:R-:W-:Y:S01]  /*15e0*/  IMAD.MOV.U32 R10, RZ, RZ, RZ ;  /* 0x000000ffff0a7224 */ /* 0x000fe200078e00ff */
[----:B------:R-:W2:Y:S01]  /*15f0*/  LDCU.64 UR22, c[0x0][0x348] ;  /* 0x00006900ff1677ac */ /* 0x000ea20008000a00 */
[----:B------:R-:W-:Y:S01]  /*1600*/  UMOV UR6, URZ ;  /* 0x000000ff00067c82 */ /* 0x000fe20008000000 */
[----:B-1----:R-:W-:-:S04]  /*1610*/  UIADD3 UR5, UPT, UPT, UR13, 0x3f, URZ ;  /* 0x0000003f0d057890 */ /* 0x002fc8000fffe0ff */
[----:B------:R-:W-:-:S04]  /*1620*/  USHF.R.S32.HI UR4, URZ, 0x1f, UR5 ;  /* 0x0000001fff047899 */ /* 0x000fc80008011405 */
[----:B------:R-:W-:-:S04]  /*1630*/  ULEA.HI UR4, UR4, UR5, URZ, 0x6 ;  /* 0x0000000504047291 */ /* 0x000fc8000f8f30ff */
[----:B------:R-:W-:Y:S02]  /*1640*/  USHF.R.S32.HI UR15, URZ, 0x6, UR4 ;  /* 0x00000006ff0f7899 */ /* 0x000fe40008011404 */
[----:B------:R-:W-:Y:S02]  /*1650*/  UIADD3 UR4, UPT, UPT, UR13, -0x1, URZ ;  /* 0xffffffff0d047890 */ /* 0x000fe4000fffe0ff */
[----:B------:R-:W-:Y:S02]  /*1660*/  UISETP.LT.U32.AND UP0, UPT, UR15, 0x11, UPT ;  /* 0x000000110f00788c */ /* 0x000fe4000bf01070 */
[----:B------:R-:W-:Y:S02]  /*1670*/  UISETP.GE.U32.AND UP1, UPT, UR4, -0x7f, UPT ;  /* 0xffffff810400788c */ /* 0x000fe4000bf26070 */
[----:B------:R-:W-:Y:S02]  /*1680*/  USEL UR14, UR15, 0x11, UP0 ;  /* 0x000000110f0e7887 */ /* 0x000fe40008000000 */
[----:B------:R-:W-:-:S02]  /*1690*/  UIADD3 UR13, UPT, UPT, UR13, 0x7e, URZ ;  /* 0x0000007e0d0d7890 */ /* 0x000fc4000fffe0ff */
[----:B------:R-:W-:Y:S02]  /*16a0*/  UIADD3 UR5, UPT, UPT, UR14, -0x1, URZ ;  /* 0xffffffff0e057890 */ /* 0x000fe4000fffe0ff */
[----:B------:R-:W-:-:S03]  /*16b0*/  UIADD3 UR7, UPT, UPT, UR15, -UR14, URZ ;  /* 0x8000000e0f077290 */ /* 0x000fc6000fffe0ff */
[----:B------:R-:W-:-:S04]  /*16c0*/  @UP1 UIADD3 UR5, UPT, UPT, UR14, URZ, URZ ;  /* 0x000000ff0e051290 */ /* 0x000fc8000fffe0ff */
[----:B--2---:R-:W-:-:S12]  /*16d0*/  UIADD3 UR5, UPT, UPT, UR5, 0x1, URZ ;  /* 0x0000000105057890 */ /* 0x004fd8000fffe0ff */
.L_x_36:
[----:B------:R-:W-:Y:S01]  /*16e0*/  UISETP.NE.AND UP0, UPT, UR37, URZ, UPT ;  /* 0x000000ff2500728c */ /* 0x000fe2000bf05270 */
[----:B------:R-:W1:Y:S08]  /*16f0*/  S2UR UR37, SR_CgaCtaId ;  /* 0x00000000002579c3 */ /* 0x000e700000008800 */
[----:B------:R-:W-:Y:S05]  /*1700*/  BRA.U UP0, `(.L_x_19) ;  /* 0x0000000100347547 */ /* 0x000fea000b800000 */
[----:B------:R-:W2:Y:S01]  /*1710*/  S2R R2, SR_CgaCtaId ;  /* 0x0000000000027919 */ /* 0x000ea20000008800 */
[----:B------:R-:W-:-:S04]  /*1720*/  MOV R3, 0x400 ;  /* 0x0000040000037802 */ /* 0x000fc80000000f00 */
[----:B--2---:R-:W-:Y:S02]  /*1730*/  LEA R3, R2, R3, 0x18 ;  /* 0x0000000302037211 */ /* 0x004fe400078ec0ff */
[----:B------:R-:W-:-:S03]  /*1740*/  SHF.L.U32 R2, R8, 0x1f, RZ ;  /* 0x0000001f08027819 */ /* 0x000fc600000006ff */
[----:B------:R-:W-:-:S04]  /*1750*/  IMAD R3, R10, 0x8, R3 ;  /* 0x000000080a037824 */ /* 0x000fc800078e0203 */
[----:B------:R-:W2:Y:S02]  /*1760*/  SYNCS.PHASECHK.TRANS64.TRYWAIT P0, [R3+URZ+0x1b0], R2 ;  /* 0x0001b002030075a7 */ /* 0x000ea400080011ff */
[----:B--2---:R-:W-:Y:S05]  /*1770*/  @!P0 BRA `(.L_x_20) ;  /* 0x0000006000908947 */ /* 0x004fea0003800000 */
.L_x_119:
[----:B------:R-:W-:Y:S01]  /*1780*/  VIADD R10, R10, 0x1 ;  /* 0x000000010a0a7836 */ /* 0x000fe20000000000 */
[----:B------:R2:W-:Y:S04]  /*1790*/  SYNCS.ARRIVE.TRANS64.A1T0 RZ, [R3+URZ+0x1a0], RZ ;  /* 0x0001a0ff03ff79a7 */ /* 0x0005e800081000ff */
[----:B------:R-:W-:-:S04]  /*17a0*/  ISETP.NE.AND P0, PT, R10, 0x2, PT ;  /* 0x000000020a00780c */ /* 0x000fc80003f05270 */
[----:B------:R-:W-:Y:S02]  /*17b0*/  SEL R10, R10, RZ, P0 ;  /* 0x000000ff0a0a7207 */ /* 0x000fe40000000000 */
[----:B--2---:R-:W-:-:S04]  /*17c0*/  SEL R3, RZ, 0x1, P0 ;  /* 0x00000001ff037807 */ /* 0x004fc80000000000 */
[----:B------:R-:W-:-:S07]  /*17d0*/  LOP3.LUT R8, R8, R3, RZ, 0x3c, !PT ;  /* 0x0000000308087212 */ /* 0x000fce00078e3cff */
.L_x_19:
[----:B------:R-:W-:Y:S01]  /*17e0*/  UMOV UR4, 0x400 ;  /* 0x0000040000047882 */ /* 0x000fe20000000000 */
[----:B------:R-:W-:Y:S01]  /*17f0*/  SHF.L.U32 R2, R15, 0x1f, RZ ;  /* 0x0000001f0f027819 */ /* 0x000fe200000006ff */
[----:B-1----:R-:W-:Y:S01]  /*1800*/  ULEA UR4, UR37, UR4, 0x18 ;  /* 0x0000000425047291 */ /* 0x002fe2000f8ec0ff */
[----:B------:R-:W-:Y:S01]  /*1810*/  R2UR UR34, R21 ;  /* 0x00000000152272ca */ /* 0x000fe200000e0000 */
[----:B------:R-:W-:Y:S01]  /*1820*/  UISETP.GE.U32.AND UP0, UPT, UR13, 0x7f, UPT ;  /* 0x0000007f0d00788c */ /* 0x000fe2000bf06070 */
[----:B------:R-:W-:Y:S01]  /*1830*/  R2UR UR10, R20 ;  /* 0x00000000140a72ca */ /* 0x000fe200000e0000 */
[----:B------:R-:W-:Y:S01]  /*1840*/  ULEA UR8, UR6, UR4, 0x3 ;  /* 0x0000000406087291 */ /* 0x000fe2000f8e18ff */
[----:B------:R-:W-:-:S08]  /*1850*/  UMOV UR24, URZ ;  /* 0x000000ff00187c82 */ /* 0x000fd00008000000 */
[----:B------:R1:W2:Y:S01]  /*1860*/  SYNCS.PHASECHK.TRANS64.TRYWAIT P0, [UR8+0x88], R2 ;  /* 0x00008802ff0075a7 */ /* 0x0002a20008001108 */
[----:B------:R-:W-:Y:S02]  /*1870*/  USHF.L.U32 UR34, UR34, 0x6, URZ ;  /* 0x0000000622227899 */ /* 0x000fe400080006ff */
[----:B------:R-:W-:Y:S01]  /*1880*/  USHF.L.U32 UR10, UR10, 0x7, URZ ;  /* 0x000000070a0a7899 */ /* 0x000fe200080006ff */
[----:B------:R-:W-:Y:S11]  /*1890*/  BRA.U !UP0, `(.L_x_21) ;  /* 0x0000000108a87547 */ /* 0x000ff6000b800000 */
[----:B------:R-:W-:Y:S01]  /*18a0*/  UMOV UR16, URZ ;  /* 0x000000ff00107c82 */ /* 0x000fe20008000000 */
[----:B------:R-:W-:-:S05]  /*18b0*/  UMOV UR17, UR6 ;  /* 0x0000000600117c82 */ /* 0x000fca0008000000 */
.L_x_26:
[----:B-1----:R-:W-:Y:S01]  /*18c0*/  ULEA UR33, UR17, UR4, 0x3 ;  /* 0x0000000411217291 */ /* 0x002fe2000f8e18ff */
[----:B--2---:R-:W-:Y:S01]  /*18d0*/  @!P5 MOV R3, 0x3000 ;  /* 0x000030000003d802 */ /* 0x004fe20000000f00 */
[----:B--2---:R-:W-:Y:S10]  /*18e0*/  @P0 BRA `(.L_x_22) ;  /* 0x00000000000c0947 */ /* 0x004ff40003800000 */
[----:B------:R-:W-:-:S04]  /*18f0*/  SHF.L.U32 R5, R15, 0x1f, RZ ;  /* 0x0000001f0f057819 */ /* 0x000fc800000006ff */
[----:B------:R-:W2:Y:S02]  /*1900*/  SYNCS.PHASECHK.TRANS64.TRYWAIT P0, [UR33+0x88], R5 ;  /* 0x00008805ff0075a7 */ /* 0x000ea40008001121 */
[----:B--2---:R-:W-:Y:S05]  /*1910*/  @!P0 BRA `(.L_x_23) ;  /* 0x00000060003c8947 */ /* 0x004fea0003800000 */
.L_x_22:
[----:B------:R2:W-:Y:S01]  /*1920*/  @!P5 SYNCS.ARRIVE.TRANS64 RZ, [UR33], R3 ;  /* 0x00000003ffffd9a7 */ /* 0x0005e20008000021 */
[----:B------:R-:W-:Y:S04]  /*1930*/  BSSY.RECONVERGENT B0, `(.L_x_24) ;  /* 0x0000003000007945 */ /* 0x000fe80003800200 */
[----:B------:R-:W-:Y:S05]  /*1940*/  @P4 BRA `(.L_x_25) ;  /* 0x0000000000044947 */ /* 0x000fea0003800000 */
[----:B------:R-:W-:Y:S05]  /*1950*/  BPT.TRAP 0x1 ;  /* 0x000000040000795c */ /* 0x000fea0000300000 */
.L_x_25:
[----:B------:R-:W-:Y:S05]  /*1960*/  BSYNC.RECONVERGENT B0 ;  /* 0x0000000000007941 */ /* 0x000fea0003800200 */
.L_x_24:
[----:B------:R-:W-:Y:S02]  /*1970*/  UIADD3 UR6, UPT, UPT, UR17, 0x1, URZ ;  /* 0x0000000111067890 */ /* 0x000fe4000fffe0ff */
[----:B------:R-:W-:Y:S02]  /*1980*/  ULEA UR32, UR17, UR4, 0xc ;  /* 0x0000000411207291 */ /* 0x000fe4000f8e60ff */
[----:B------:R-:W-:Y:S02]  /*1990*/  UISETP.NE.AND UP0, UPT, UR6, 0x11, UPT ;  /* 0x000000110600788c */ /* 0x000fe4000bf05270 */
[----:B------:R-:W-:Y:S02]  /*19a0*/  UIADD3 UR26, UP1, UPT, UR22, 0x80, URZ ;  /* 0x00000080161a7890 */ /* 0x000fe4000ff3e0ff */
[----:B------:R-:W-:Y:S02]  /*19b0*/  USEL UR9, URZ, 0x1, UP0 ;  /* 0x00000001ff097887 */ /* 0x000fe40008000000 */
[----:B------:R-:W-:-:S02]  /*19c0*/  USEL UR6, UR6, URZ, UP0 ;  /* 0x000000ff06067287 */ /* 0x000fc40008000000 */
[----:B------:R-:W-:Y:S02]  /*19d0*/  UIADD3 UR20, UP0, UPT, UR22, 0x180, URZ ;  /* 0x0000018016147890 */ /* 0x000fe4000ff1e0ff */
[----:B------:R-:W-:Y:S01]  /*19e0*/  ULEA UR8, UR6, UR4, 0x3 ;  /* 0x0000000406087291 */ /* 0x000fe2000f8e18ff */
[----:B------:R-:W-:Y:S01]  /*19f0*/  LOP3.LUT R15, R15, UR9, RZ, 0x3c, !PT ;  /* 0x000000090f0f7c12 */ /* 0x000fe2000f8e3cff */
[----:B------:R-:W-:Y:S02]  /*1a00*/  USHF.L.U32 UR35, UR16, 0x6, URZ ;  /* 0x0000000610237899 */ /* 0x000fe400080006ff */
[----:B------:R-:W-:Y:S01]  /*1a10*/  UIADD3.X UR27, UPT, UPT, URZ, UR23, URZ, UP1, !UPT ;  /* 0x00000017ff1b7290 */ /* 0x000fe20008ffe4ff */
[----:B-1----:R-:W-:Y:S01]  /*1a20*/  SHF.L.U32 R2, R15, 0x1f, RZ ;  /* 0x0000001f0f027819 */ /* 0x002fe200000006ff */
[----:B------:R-:W-:Y:S02]  /*1a30*/  UIADD3 UR32, UPT, UPT, UR32, 0x4400, URZ ;  /* 0x0000440020207890 */ /* 0x000fe4000fffe0ff */
[----:B------:R-:W-:Y:S01]  /*1a40*/  UIADD3.X UR21, UPT, UPT, URZ, UR23, URZ, UP0, !UPT ;  /* 0x00000017ff157290 */ /* 0x000fe200087fe4ff */
[----:B------:R1:W1:Y:S01]  /*1a50*/  SYNCS.PHASECHK.TRANS64.TRYWAIT P0, [UR8+0x88], R2 ;  /* 0x00008802ff0075a7 */ /* 0x0002620008001108 */
[----:B------:R-:W-:Y:S01]  /*1a60*/  ULEA UR8, UR17, UR4, 0xd ;  /* 0x0000000411087291 */ /* 0x000fe2000f8e68ff */
[----:B------:R-:W-:Y:S01]  /*1a70*/  UMOV UR18, 0x0 ;  /* 0x0000000000127882 */ /* 0x000fe20000000000 */
[----:B------:R-:W-:-:S02]  /*1a80*/  UMOV UR19, 0x10000000 ;  /* 0x1000000000137882 */ /* 0x000fc40000000000 */
[----:B------:R-:W-:Y:S01]  /*1a90*/  UIADD3 UR8, UPT, UPT, UR8, 0x15400, URZ ;  /* 0x0001540008087890 */ /* 0x000fe2000fffe0ff */
[----:B------:R1:W-:Y:S01]  /*1aa0*/  UTMALDG.3D [UR32], [UR26], desc[UR18] ;  /* 0x000012201a0075b4 */ /* 0x0003e20008011000 */
[----:B------:R-:W-:Y:S01]  /*1ab0*/  UMOV UR12, UR36 ;  /* 0x00000024000c7c82 */ /* 0x000fe20008000000 */
[----:B------:R-:W-:Y:S01]  /*1ac0*/  UMOV UR9, UR33 ;  /* 0x0000002100097c82 */ /* 0x000fe20008000000 */
[----:B------:R-:W-:Y:S01]  /*1ad0*/  UMOV UR11, UR35 ;  /* 0x00000023000b7c82 */ /* 0x000fe20008000000 */
[----:B------:R-:W-:Y:S01]  /*1ae0*/  UIADD3 UR16, UPT, UPT, UR16, 0x1, URZ ;  /* 0x0000000110107890 */ /* 0x000fe2000fffe0ff */
[----:B------:R-:W-:Y:S01]  /*1af0*/  UMOV UR24, UR5 ;  /* 0x0000000500187c82 */ /* 0x000fe20008000000 */
[----:B------:R-:W-:Y:S02]  /*1b00*/  UMOV UR17, UR6 ;  /* 0x0000000600117c82 */ /* 0x000fe40008000000 */
[----:B------:R1:W-:Y:S01]  /*1b10*/  UTMALDG.3D [UR8], [UR20], desc[UR18] ;  /* 0x00001208140075b4 */ /* 0x0003e20008011000 */
[----:B------:R-:W-:-:S09]  /*1b20*/  UISETP.NE.AND UP0, UPT, UR16, UR5, UPT ;  /* 0x000000051000728c */ /* 0x000fd2000bf05270 */
[----:B------:R-:W-:Y:S05]  /*1b30*/  BRA.U UP0, `(.L_x_26) ;  /* 0xfffffffd00607547 */ /* 0x000fea000b83ffff */
.L_x_21:
[----:B-1----:R-:W-:Y:S01]  /*1b40*/  ULEA UR8, UR6, UR4, 0x3 ;  /* 0x0000000406087291 */ /* 0x002fe2000f8e18ff */
[----:B------:R-:W-:Y:S01]  /*1b50*/  SHF.L.U32 R2, R15, 0x1f, RZ ;  /* 0x0000001f0f027819 */ /* 0x000fe200000006ff */
[----:B------:R-:W-:Y:S01]  /*1b60*/  @!P1 SYNCS.ARRIVE.TRANS64.A1T0 RZ, [UR4+0x138], RZ ;  /* 0x000138ffffff99a7 */ /* 0x000fe20008100004 */
[----:B------:R-:W-:-:S06]  /*1b70*/  UISETP.GT.AND UP0, UPT, UR15, UR14, UPT ;  /* 0x0000000e0f00728c */ /* 0x000fcc000bf04270 */
[----:B--2---:R1:W2:Y:S03]  /*1b80*/  SYNCS.PHASECHK.TRANS64.TRYWAIT P0, [UR8+0x88], R2 ;  /* 0x00008802ff0075a7 */ /* 0x0042a60008001108 */
[----:B------:R-:W-:Y:S05]  /*1b90*/  BRA.U !UP0, `(.L_x_27) ;  /* 0x0000000108ac7547 */ /* 0x000fea000b800000 */
[----:B------:R-:W-:Y:S01]  /*1ba0*/  UIADD3 UR21, UPT, UPT, UR7, UR24, URZ ;  /* 0x0000001807157290 */ /* 0x000fe2000fffe0ff */
[----:B------:R-:W-:-:S11]  /*1bb0*/  UMOV UR25, UR6 ;  /* 0x0000000600197c82 */ /* 0x000fd60008000000 */
.L_x_32:
[----:B-1----:R-:W-:Y:S01]  /*1bc0*/  ULEA UR17, UR25, UR4, 0x3 ;  /* 0x0000000419117291 */ /* 0x002fe2000f8e18ff */
[----:B--2---:R-:W-:Y:S01]  /*1bd0*/  @!P5 MOV R3, 0x3000 ;  /* 0x000030000003d802 */ /* 0x004fe20000000f00 */
[----:B--2---:R-:W-:Y:S10]  /*1be0*/  @P0 BRA `(.L_x_28) ;  /* 0x00000000000c0947 */ /* 0x004ff40003800000 */
[----:B------:R-:W-:-:S04]  /*1bf0*/  SHF.L.U32 R5, R15, 0x1f, RZ ;  /* 0x0000001f0f057819 */ /* 0x000fc800000006ff */
[----:B------:R-:W2:Y:S02]  /*1c00*/  SYNCS.PHASECHK.TRANS64.TRYWAIT P0, [UR17+0x88], R5 ;  /* 0x00008805ff0075a7 */ /* 0x000ea40008001111 */
[----:B--2---:R-:W-:Y:S05]  /*1c10*/  @!P0 BRA `(.L_x_29) ;  /* 0x0000005c00948947 */ /* 0x004fea0003800000 */
.L_x_28:
[----:B------:R2:W-:Y:S01]  /*1c20*/  @!P5 SYNCS.ARRIVE.TRANS64 RZ, [UR17], R3 ;  /* 0x00000003ffffd9a7 */ /* 0x0005e20008000011 */
[----:B------:R-:W-:Y:S04]  /*1c30*/  BSSY.RECONVERGENT B0, `(.L_x_30) ;  /* 0x0000003000007945 */ /* 0x000fe80003800200 */
[----:B------:R-:W-:Y:S05]  /*1c40*/  @P4 BRA `(.L_x_31) ;  /* 0x0000000000044947 */ /* 0x000fea0003800000 */
[----:B------:R-:W-:Y:S05]  /*1c50*/  BPT.TRAP 0x1 ;  /* 0x000000040000795c */ /* 0x000fea0000300000 */
.L_x_31:
[----:B------:R-:W-:Y:S05]  /*1c60*/  BSYNC.RECONVERGENT B0 ;  /* 0x0000000000007941 */ /* 0x000fea0003800200 */
.L_x_30:
        /* <DEDUP_REMOVED lines=10> */
[----:B------:R-:W-:Y:S01]  /*1d10*/  UIADD3 UR16, UPT, UPT, UR16, 0x4400, URZ ;  /* 0x0000440010107890 */ /* 0x000fe2000fffe0ff */
[----:B-1----:R-:W-:Y:S01]  /*1d20*/  SHF.L.U32 R2, R15, 0x1f, RZ ;  /* 0x0000001f0f027819 */ /* 0x002fe200000006ff */
[----:B------:R-:W-:Y:S02]  /*1d30*/  UIADD3.X UR31, UPT, UPT, URZ, UR23, URZ, UP1, !UPT ;  /* 0x00000017ff1f7290 */ /* 0x000fe40008ffe4ff */
[----:B------:R-:W-:Y:S01]  /*1d40*/  UIADD3.X UR29, UPT, UPT, URZ, UR23, URZ, UP0, !UPT ;  /* 0x00000017ff1d7290 */ /* 0x000fe200087fe4ff */
[----:B------:R1:W1:Y:S01]  /*1d50*/  SYNCS.PHASECHK.TRANS64.TRYWAIT P0, [UR8+0x88], R2 ;  /* 0x00008802ff0075a7 */ /* 0x0002620008001108 */
[----:B------:R-:W-:Y:S01]  /*1d60*/  ULEA UR8, UR25, UR4, 0xd ;  /* 0x0000000419087291 */ /* 0x000fe2000f8e68ff */
[----:B------:R-:W-:Y:S01]  /*1d70*/  UMOV UR26, 0x0 ;  /* 0x00000000001a7882 */ /* 0x000fe20000000000 */
[----:B------:R-:W-:-:S02]  /*1d80*/  UMOV UR27, 0x10000000 ;  /* 0x10000000001b7882 */ /* 0x000fc40000000000 */
[----:B------:R-:W-:Y:S01]  /*1d90*/  UIADD3 UR8, UPT, UPT, UR8, 0x15400, URZ ;  /* 0x0001540008087890 */ /* 0x000fe2000fffe0ff */
[----:B------:R-:W-:Y:S01]  /*1da0*/  UMOV UR18, UR34 ;  /* 0x0000002200127c82 */ /* 0x000fe20008000000 */
[----:B------:R-:W-:Y:S01]  /*1db0*/  UMOV UR20, UR36 ;  /* 0x0000002400147c82 */ /* 0x000fe20008000000 */
[----:B------:R-:W-:Y:S01]  /*1dc0*/  UMOV UR12, UR36 ;  /* 0x00000024000c7c82 */ /* 0x000fe20008000000 */
[----:B------:R-:W-:Y:S01]  /*1dd0*/  UMOV UR9, UR17 ;  /* 0x0000001100097c82 */ /* 0x000fe20008000000 */
[----:B------:R-:W-:Y:S01]  /*1de0*/  UMOV UR11, UR19 ;  /* 0x00000013000b7c82 */ /* 0x000fe20008000000 */
[----:B------:R1:W-:Y:S01]  /*1df0*/  UTMALDG.3D [UR16], [UR30], desc[UR26] ;  /* 0x00001a101e0075b4 */ /* 0x0003e20008011000 */
[----:B------:R-:W-:Y:S01]  /*1e00*/  UIADD3 UR24, UPT, UPT, UR24, 0x1, URZ ;  /* 0x0000000118187890 */ /* 0x000fe2000fffe0ff */
[----:B------:R-:W-:-:S03]  /*1e10*/  UMOV UR25, UR6 ;  /* 0x0000000600197c82 */ /* 0x000fc60008000000 */
[----:B------:R-:W-:Y:S01]  /*1e20*/  UISETP.NE.AND UP0, UPT, UR24, UR21, UPT ;  /* 0x000000151800728c */ /* 0x000fe2000bf05270 */
[----:B------:R1:W-:Y:S08]  /*1e30*/  UTMALDG.3D [UR8], [UR28], desc[UR26] ;  /* 0x00001a081c0075b4 */ /* 0x0003f00008011000 */
[----:B------:R-:W-:Y:S05]  /*1e40*/  BRA.U UP0, `(.L_x_32) ;  /* 0xfffffffd005c7547 */ /* 0x000fea000b83ffff */
.L_x_27:
[----:B-1----:R-:W-:Y:S01]  /*1e50*/  LEA R2, R14, UR4, 0x3 ;  /* 0x000000040e027c11 */ /* 0x002fe2000f8e18ff */
[----:B------:R-:W-:Y:S01]  /*1e60*/  NOP ;  /* 0x0000000000007918 */ /* 0x000fe20000000000 */
[----:B--2---:R-:W-:Y:S02]  /*1e70*/  SHF.L.U32 R3, R12, 0x1f, RZ ;  /* 0x0000001f0c037819 */ /* 0x004fe400000006ff */
[----:B------:R-:W-:Y:S02]  /*1e80*/  LEA R4, R14, UR4, 0x4 ;  /* 0x000000040e047c11 */ /* 0x000fe4000f8e20ff */
[----:B------:R-:W1:Y:S02]  /*1e90*/  SYNCS.PHASECHK.TRANS64.TRYWAIT P0, [R2+URZ+0x140], R3 ;  /* 0x00014003020075a7 */ /* 0x000e6400080011ff */
[----:B-1----:R-:W-:Y:S05]  /*1ea0*/  @!P0 BRA `(.L_x_33) ;  /* 0x0000005c00088947 */ /* 0x002fea0003800000 */
.L_x_122:
[----:B------:R-:W2:Y:S01]  /*1eb0*/  LDS.128 R4, [R4+0x1d0] ;  /* 0x0001d00004047984 */ /* 0x000ea20000000c00 */
[----:B---3--:R-:W-:Y:S01]  /*1ec0*/  ISETP.GE.AND P0, PT, R40, 0x1, PT ;  /* 0x000000012800780c */ /* 0x008fe20003f06270 */
[----:B-1----:R-:W-:Y:S01]  /*1ed0*/  VIADD R2, R2, 0x150 ;  /* 0x0000015002027836 */ /* 0x002fe20000000000 */
[----:B------:R-:W-:Y:S01]  /*1ee0*/  @!PT LDS RZ, [RZ] ;  /* 0x00000000fffff984 */ /* 0x000fe20000000800 */
[----:B------:R-:W-:Y:S01]  /*1ef0*/  @!PT LDS RZ, [RZ] ;  /* 0x00000000fffff984 */ /* 0x000fe20000000800 */
[----:B------:R-:W-:Y:S01]  /*1f00*/  @!PT LDS RZ, [RZ] ;  /* 0x00000000fffff984 */ /* 0x000fe20000000800 */
[----:B------:R-:W-:Y:S01]  /*1f10*/  @!PT LDS RZ, [RZ] ;  /* 0x00000000fffff984 */ /* 0x000fe20000000800 */
[----:B------:R1:W-:Y:S06]  /*1f20*/  MEMBAR.ALL.CTA ;  /* 0x0000000000007992 */ /* 0x0003ec0000008000 */
[----:B-1----:R-:W1:Y:S01]  /*1f30*/  FENCE.VIEW.ASYNC.S ;  /* 0x00000000000073c6 */ /* 0x002e620000000000 */
[----:B------:R-:W-:-:S04]  /*1f40*/  PRMT R2, RZ, 0x654, R2 ;  /* 0x00000654ff027816 */ /* 0x000fc80000000002 */
[----:B-1----:R1:W-:Y:S01]  /*1f50*/  SYNCS.ARRIVE.TRANS64.RED.A1T0 RZ, [R2+URZ], RZ ;  /* 0x000000ff02ff79a7 */ /* 0x0023e200081004ff */
[----:B--2---:R-:W-:-:S13]  /*1f60*/  LOP3.LUT P2, RZ, R6, 0x1, RZ, 0xc0, !PT ;  /* 0x0000000106ff7812 */ /* 0x004fda000784c0ff */
[----:B------:R-:W-:Y:S01]  /*1f70*/  @P2 SHF.R.U32.HI R3, RZ, 0x10, R5 ;  /* 0x00000010ff032819 */ /* 0x000fe20000011605 */
[----:B------:R-:W-:Y:S01]  /*1f80*/  VOTEU.ANY UP0, P2 ;  /* 0x0000000000ff7886 */ /* 0x000fe20001000100 */
[----:B------:R-:W-:Y:S02]  /*1f90*/  @P2 MOV R13, R4 ;  /* 0x00000004000d2202 */ /* 0x000fe40000000f00 */
[----:B------:R-:W-:Y:S02]  /*1fa0*/  @P2 R2UR.BROADCAST UR8, R3 ;  /* 0x00000000030822ca */ /* 0x000fe400008e0000 */
[----:B------:R-:W-:-:S11]  /*1fb0*/  @P2 LOP3.LUT R11, R5, 0xffff, RZ, 0xc0, !PT ;  /* 0x0000ffff050b2812 */ /* 0x000fd600078ec0ff */
[----:B------:R-:W-:Y:S01]  /*1fc0*/  @UP0 UMOV UR36, UR8 ;  /* 0x0000000800240c82 */ /* 0x000fe20008000000 */
[----:B-1----:R-:W-:Y:S05]  /*1fd0*/  @!P0 BRA `(.L_x_34) ;  /* 0x0000000000b88947 */ /* 0x002fea0003800000 */
[----:B------:R-:W4:Y:S01]  /*1fe0*/  LDC.64 R4, c[0x0][0xb18] ;  /* 0x0002c600ff047b82 */ /* 0x000f220000000a00 */
[----:B------:R-:W-:-:S07]  /*1ff0*/  ISETP.NE.AND P3, PT, R40, 0x1, PT ;  /* 0x000000012800780c */ /* 0x000fce0003f65270 */
[----:B------:R-:W1:Y:S08]  /*2000*/  LDC.64 R6, c[0x0][0xb10] ;  /* 0x0002c400ff067b82 */ /* 0x000e700000000a00 */
[----:B------:R-:W2:Y:S08]  /*2010*/  LDC R16, c[0x0][0xb20] ;  /* 0x0002c800ff107b82 */ /* 0x000eb00000000800 */
[----:B------:R-:W3:Y:S01]  /*2020*/  LDC R18, c[0x0][0xb0c] ;  /* 0x0002c300ff127b82 */ /* 0x000ee20000000800 */
[----:B----4-:R-:W-:Y:S01]  /*2030*/  IMAD.HI.U32 R17, R0, R5, RZ ;  /* 0x0000000500117227 */ /* 0x010fe200078e00ff */
[----:B------:R-:W-:-:S03]  /*2040*/  ISETP.NE.AND P0, PT, R4, 0x1, PT ;  /* 0x000000010400780c */ /* 0x000fc60003f05270 */
[----:B------:R-:W-:-:S03]  /*2050*/  IMAD.HI.U32 R5, R11, R5, RZ ;  /* 0x000000050b057227 */ /* 0x000fc600078e00ff */
[----:B------:R-:W4:Y:S01]  /*2060*/  LDC.64 R2, c[0x0][0xb28] ;  /* 0x0002ca00ff027b82 */ /* 0x000f220000000a00 */
[----:B-1----:R-:W-:-:S04]  /*2070*/  IMAD.HI.U32 R20, R9, R6, RZ ;  /* 0x0000000609147227 */ /* 0x002fc800078e00ff */
[----:B------:R-:W-:Y:S01]  /*2080*/  IMAD.HI.U32 R22, R13, R6, RZ ;  /* 0x000000060d167227 */ /* 0x000fe200078e00ff */
[----:B------:R-:W-:Y:S02]  /*2090*/  SHF.R.U32.HI R20, RZ, R7, R20 ;  /* 0x00000007ff147219 */ /* 0x000fe40000011614 */
[-C--:B--2---:R-:W-:Y:S02]  /*20a0*/  SHF.R.U32.HI R17, RZ, R16.reuse, R17 ;  /* 0x00000010ff117219 */ /* 0x084fe40000011611 */
[----:B------:R-:W-:Y:S02]  /*20b0*/  SHF.R.U32.HI R16, RZ, R16, R5 ;  /* 0x00000010ff107219 */ /* 0x000fe40000011605 */
[----:B------:R-:W-:Y:S02]  /*20c0*/  SEL R17, R0, R17, !P0 ;  /* 0x0000001100117207 */ /* 0x000fe40004000000 */
[----:B------:R-:W-:Y:S02]  /*20d0*/  SHF.R.U32.HI R22, RZ, R7, R22 ;  /* 0x00000007ff167219 */ /* 0x000fe40000011616 */
[----:B---3--:R-:W-:-:S02]  /*20e0*/  ISETP.NE.AND P1, PT, R18, 0x1, PT ;  /* 0x000000011200780c */ /* 0x008fc40003f25270 */
[----:B------:R-:W-:Y:S02]  /*20f0*/  SEL R5, R11, R16, !P0 ;  /* 0x000000100b057207 */ /* 0x000fe40004000000 */
[----:B------:R-:W-:Y:S02]  /*2100*/  SEL R19, R9, R20, !P1 ;  /* 0x0000001409137207 */ /* 0x000fe40004800000 */
[----:B------:R-:W-:Y:S01]  /*2110*/  SEL R7, R13, R22, !P1 ;  /* 0x000000160d077207 */ /* 0x000fe20004800000 */
[----:B----4-:R-:W-:-:S04]  /*2120*/  IMAD.HI.U32 R20, R17, R2, RZ ;  /* 0x0000000211147227 */ /* 0x010fc800078e00ff */
[----:B------:R-:W-:Y:S01]  /*2130*/  IMAD.HI.U32 R6, R19, R2, RZ ;  /* 0x0000000213067227 */ /* 0x000fe200078e00ff */
[----:B------:R-:W-:-:S04]  /*2140*/  @P3 SHF.R.U32.HI R17, RZ, R3, R20 ;  /* 0x00000003ff113219 */ /* 0x000fc80000011614 */
        /* <DEDUP_REMOVED lines=8> */
[----:B------:R-:W-:-:S04]  /*21d0*/  @!P0 IMAD.HI.U32 R16, R7, R2, RZ ;  /* 0x0000000207108227 */ /* 0x000fc800078e00ff */
[----:B------:R-:W-:Y:S01]  /*21e0*/  IMAD.MOV R2, RZ, RZ, -R6 ;  /* 0x000000ffff027224 */ /* 0x000fe200078e0a06 */
[----:B------:R-:W-:-:S03]  /*21f0*/  @!P0 SHF.R.U32.HI R16, RZ, R3, R16 ;  /* 0x00000003ff108219 */ /* 0x000fc60000011610 */
[----:B------:R-:W-:Y:S01]  /*2200*/  IMAD R2, R40, R2, R5 ;  /* 0x0000000228027224 */ /* 0x000fe200078e0205 */
[----:B------:R-:W-:Y:S02]  /*2210*/  @!P0 SEL R3, R7, R16, !P3 ;  /* 0x0000001007038207 */ /* 0x000fe40005800000 */
[----:B------:R-:W-:-:S03]  /*2220*/  IADD3 R16, PT, PT, -R5, RZ, RZ ;  /* 0x000000ff05107210 */ /* 0x000fc60007ffe1ff */
[--C-:B------:R-:W-:Y:S02]  /*2230*/  @!P0 IMAD.IADD R6, R6, 0x1, -R3.reuse ;  /* 0x0000000106068824 */ /* 0x100fe400078e0a03 */
[----:B------:R-:W-:Y:S01]  /*2240*/  @!P0 IMAD R3, R2, R19, R3 ;  /* 0x0000001302038224 */ /* 0x000fe200078e0203 */
[----:B------:R-:W-:Y:S01]  /*2250*/  IADD3 R2, PT, PT, -R7, RZ, RZ ;  /* 0x000000ff07027210 */ /* 0x000fe20007ffe1ff */
[----:B------:R-:W-:Y:S02]  /*2260*/  @!P0 IMAD R5, R40, R6, R7 ;  /* 0x0000000628058224 */ /* 0x000fe400078e0207 */
[----:B------:R-:W-:Y:S02]  /*2270*/  IMAD R11, R4, R16, R11 ;  /* 0x00000010040b7224 */ /* 0x000fe400078e020b */
[----:B------:R-:W-:Y:S02]  /*2280*/  @!P0 IMAD.MOV.U32 R7, RZ, RZ, R3 ;  /* 0x000000ffff078224 */ /* 0x000fe400078e0003 */
[----:B------:R-:W-:-:S02]  /*2290*/  IMAD R2, R18, R2, R13 ;  /* 0x0000000212027224 */ /* 0x000fc400078e020d */
[----:B------:R-:W-:Y:S02]  /*22a0*/  IMAD R11, R5, R4, R11 ;  /* 0x00000004050b7224 */ /* 0x000fe400078e020b */
[----:B------:R-:W-:Y:S02]  /*22b0*/  IMAD R13, R7, R18, R2 ;  /* 0x00000012070d7224 */ /* 0x000fe400078e0202 */
.L_x_34:
[----:B------:R-:W1:Y:S02]  /*22c0*/  LDCU UR8, c[0x0][0xb30] ;  /* 0x00016600ff0877ac */ /* 0x000e640008000800 */
[----:B-1----:R-:W-:-:S09]  /*22d0*/  UISETP.NE.AND UP0, UPT, UR8, 0x1, UPT ;  /* 0x000000010800788c */ /* 0x002fd2000bf05270 */
[----:B------:R-:W-:Y:S05]  /*22e0*/  BRA.U UP0, `(.L_x_35) ;  /* 0x0000000100407547 */ /* 0x000fea000b800000 */
[----:B------:R-:W1:Y:S08]  /*22f0*/  LDC.64 R4, c[0x0][0xb10] ;  /* 0x0002c400ff047b82 */ /* 0x000e700000000a00 */
[----:B------:R-:W2:Y:S08]  /*2300*/  LDC.64 R2, c[0x0][0xb18] ;  /* 0x0002c600ff027b82 */ /* 0x000eb00000000a00 */
[----:B------:R-:W3:Y:S08]  /*2310*/  LDC R6, c[0x0][0xb20] ;  /* 0x0002c800ff067b82 */ /* 0x000ef00000000800 */
[----:B------:R-:W4:Y:S01]  /*2320*/  LDC R16, c[0x0][0xb0c] ;  /* 0x0002c300ff107b82 */ /* 0x000f220000000800 */
[----:B-1----:R-:W-:-:S05]  /*2330*/  IMAD.HI.U32 R4, R13, R4, RZ ;  /* 0x000000040d047227 */ /* 0x002fca00078e00ff */
[----:B------:R-:W-:Y:S01]  /*2340*/  SHF.R.U32.HI R4, RZ, R5, R4 ;  /* 0x00000005ff047219 */ /* 0x000fe20000011604 */
[----:B--2---:R-:W-:Y:S01]  /*2350*/  IMAD.HI.U32 R3, R11, R3, RZ ;  /* 0x000000030b037227 */ /* 0x004fe200078e00ff */
[----:B------:R-:W-:-:S04]  /*2360*/  ISETP.NE.AND P0, PT, R2, 0x1, PT ;  /* 0x000000010200780c */ /* 0x000fc80003f05270 */
[----:B---3--:R-:W-:-:S04]  /*2370*/  SHF.R.U32.HI R6, RZ, R6, R3 ;  /* 0x00000006ff067219 */ /* 0x008fc80000011603 */
[----:B------:R-:W-:Y:S02]  /*2380*/  SEL R3, R11, R6, !P0 ;  /* 0x000000060b037207 */ /* 0x000fe40004000000 */
[----:B----4-:R-:W-:-:S04]  /*2390*/  ISETP.NE.AND P1, PT, R16, 0x1, PT ;  /* 0x000000011000780c */ /* 0x010fc80003f25270 */
[----:B------:R-:W-:-:S05]  /*23a0*/  SEL R4, R13, R4, !P1 ;  /* 0x000000040d047207 */ /* 0x000fca0004800000 */
[----:B------:R-:W-:Y:S02]  /*23b0*/  IMAD.IADD R5, R3, 0x1, -R4 ;  /* 0x0000000103057824 */ /* 0x000fe400078e0a04 */
[----:B------:R-:W-:Y:S02]  /*23c0*/  IMAD.IADD R3, R4, 0x1, -R3 ;  /* 0x0000000104037824 */ /* 0x000fe400078e0a03 */
[----:B------:R-:W-:Y:S02]  /*23d0*/  IMAD R13, R5, R16, R13 ;  /* 0x00000010050d7224 */ /* 0x000fe400078e020d */
[----:B------:R-:W-:-:S07]  /*23e0*/  IMAD R11, R3, R2, R11 ;  /* 0x00000002030b7224 */ /* 0x000fce00078e020b */
.L_x_35:
[----:B------:R-:W-:Y:S01]  /*23f0*/  VIADD R14, R14, 0x1 ;  /* 0x000000010e0e7836 */ /* 0x000fe20000000000 */
[----:B------:R-:W-:Y:S01]  /*2400*/  PLOP3.LUT P1, PT, PT, PT, PT, 0x80, 0x8 ;  /* 0x000000000008781c */ /* 0x000fe20003f2f070 */
[----:B------:R-:W-:Y:S02]  /*2410*/  IMAD.IADD R21, R13, 0x1, R96 ;  /* 0x000000010d157824 */ /* 0x000fe400078e0260 */
[----:B------:R-:W-:Y:S01]  /*2420*/  IMAD.IADD R20, R11, 0x1, R94 ;  /* 0x000000010b147824 */ /* 0x000fe200078e025e */
[----:B------:R-:W-:-:S04]  /*2430*/  ISETP.NE.AND P0, PT, R14, 0x2, PT ;  /* 0x000000020e00780c */ /* 0x000fc80003f05270 */
[----:B------:R-:W-:Y:S02]  /*2440*/  SEL R3, RZ, 0x1, P0 ;  /* 0x00000001ff037807 */ /* 0x000fe40000000000 */
[----:B------:R-:W-:Y:S02]  /*2450*/  SEL R14, R14, RZ, P0 ;  /* 0x000000ff0e0e7207 */ /* 0x000fe40000000000 */
[----:B------:R-:W-:Y:S01]  /*2460*/  LOP3.LUT R12, R12, R3, RZ, 0x3c, !PT ;  /* 0x000000030c0c7212 */ /* 0x000fe200078e3cff */
[----:B------:R-:W-:Y:S06]  /*2470*/  @P2 BRA `(.L_x_36) ;  /* 0xfffffff000982947 */ /* 0x000fec000383ffff */
[----:B------:R-:W-:Y:S01]  /*2480*/  UIADD3 UR4, UPT, UPT, UR4, 0x88, URZ ;  /* 0x0000008804047890 */ /* 0x000fe2000fffe0ff */
[----:B------:R-:W-:-:S03]  /*2490*/  SHF.L.U32 R3, R15, 0x1f, RZ ;  /* 0x0000001f0f037819 */ /* 0x000fc600000006ff */
[----:B------:R-:W-:-:S09]  /*24a0*/  ULEA UR5, UR6, UR4, 0x3 ;  /* 0x0000000406057291 */ /* 0x000fd2000f8e18ff */
[----:B------:R-:W1:Y:S02]  /*24b0*/  SYNCS.PHASECHK.TRANS64.TRYWAIT P0, [UR5], R3 ;  /* 0x00000003ff0075a7 */ /* 0x000e640008001105 */
[----:B-1----:R-:W-:Y:S05]  /*24c0*/  @!P0 BRA `(.L_x_37) ;  /* 0x0000005400948947 */ /* 0x002fea0003800000 */
.L_x_124:
[----:B------:R-:W-:-:S04]  /*24d0*/  UIADD3 UR6, UPT, UPT, UR6, 0x1, URZ ;  /* 0x0000000106067890 */ /* 0x000fc8000fffe0ff */
[----:B------:R-:W-:-:S04]  /*24e0*/  UISETP.NE.AND UP0, UPT, UR6, 0x11, UPT ;  /* 0x000000110600788c */ /* 0x000fc8000bf05270 */
[----:B------:R-:W-:Y:S02]  /*24f0*/  USEL UR7, URZ, 0x1, UP0 ;  /* 0x00000001ff077887 */ /* 0x000fe40008000000 */
[----:B------:R-:W-:-:S04]  /*2500*/  USEL UR6, UR6, URZ, UP0 ;  /* 0x000000ff06067287 */ /* 0x000fc80008000000 */
[----:B------:R-:W-:Y:S01]  /*2510*/  ULEA UR5, UR6, UR4, 0x3 ;  /* 0x0000000406057291 */ /* 0x000fe2000f8e18ff */
[----:B------:R-:W-:-:S04]  /*2520*/  LOP3.LUT R2, R15, UR7, RZ, 0x3c, !PT ;  /* 0x000000070f027c12 */ /* 0x000fc8000f8e3cff */
[----:B-1----:R-:W-:-:S04]  /*2530*/  SHF.L.U32 R3, R2, 0x1f, RZ ;  /* 0x0000001f02037819 */ /* 0x002fc800000006ff */
[----:B------:R-:W1:Y:S02]  /*2540*/  SYNCS.PHASECHK.TRANS64.TRYWAIT P0, [UR5], R3 ;  /* 0x00000003ff0075a7 */ /* 0x000e640008001105 */
[----:B-1----:R-:W-:Y:S05]  /*2550*/  @!P0 BRA `(.L_x_38) ;  /* 0x0000005400888947 */ /* 0x002fea0003800000 */
.L_x_126:
        /* <DEDUP_REMOVED lines=9> */
.L_x_128:
        /* <DEDUP_REMOVED lines=9> */
.L_x_130:
        /* <DEDUP_REMOVED lines=9> */
.L_x_132:
        /* <DEDUP_REMOVED lines=9> */
.L_x_134:
        /* <DEDUP_REMOVED lines=9> */
.L_x_136:
        /* <DEDUP_REMOVED lines=9> */
.L_x_138:
        /* <DEDUP_REMOVED lines=9> */
.L_x_140:
        /* <DEDUP_REMOVED lines=9> */
.L_x_142:
        /* <DEDUP_REMOVED lines=9> */
.L_x_144:
        /* <DEDUP_REMOVED lines=9> */
.L_x_146:
        /* <DEDUP_REMOVED lines=9> */
.L_x_148:
        /* <DEDUP_REMOVED lines=9> */
.L_x_150:
        /* <DEDUP_REMOVED lines=9> */
.L_x_152:
        /* <DEDUP_REMOVED lines=9> */
.L_x_154:
[----:B------:R-:W-:-:S04]  /*2d40*/  UIADD3 UR6, UPT, UPT, UR6, 0x1, URZ ;  /* 0x0000000106067890 */ /* 0x000fc8000fffe0ff */
[----:B------:R-:W-:-:S04]  /*2d50*/  UISETP.NE.AND UP0, UPT, UR6, 0x11, UPT ;  /* 0x000000110600788c */ /* 0x000fc8000bf05270 */
[----:B------:R-:W-:Y:S02]  /*2d60*/  USEL UR5, URZ, 0x1, UP0 ;  /* 0x00000001ff057887 */ /* 0x000fe40008000000 */
[----:B------:R-:W-:-:S04]  /*2d70*/  USEL UR6, UR6, URZ, UP0 ;  /* 0x000000ff06067287 */ /* 0x000fc80008000000 */
[----:B------:R-:W-:Y:S01]  /*2d80*/  ULEA UR6, UR6, UR4, 0x3 ;  /* 0x0000000406067291 */ /* 0x000fe2000f8e18ff */
[----:B-1----:R-:W-:-:S04]  /*2d90*/  LOP3.LUT R3, R2, UR5, RZ, 0x3c, !PT ;  /* 0x0000000502037c12 */ /* 0x002fc8000f8e3cff */
[----:B------:R-:W-:Y:S01]  /*2da0*/  SHF.L.U32 R3, R3, 0x1f, RZ ;  /* 0x0000001f03037819 */ /* 0x000fe200000006ff */
[----:B----4-:R-:W-:-:S07]  /*2db0*/  IMAD.U32 R0, RZ, RZ, UR6 ;  /* 0x00000006ff007e24 */ /* 0x010fce000f8e00ff */
.L_x_53:
[----:B-1----:R1:W2:Y:S02]  /*2dc0*/  SYNCS.PHASECHK.TRANS64.TRYWAIT P0, [R0+URZ], R3 ;  /* 0x00000003000075a7 */ /* 0x0022a400080011ff */
[----:B--2---:R-:W-:Y:S05]  /*2dd0*/  @!P0 NANOSLEEP.SYNCS 0x989680 ;  /* 0x009896800000895d */ /* 0x004fea0003900000 */
[----:B------:R-:W2:Y:S02]  /*2de0*/  @!P0 SYNCS.PHASECHK.TRANS64 P0, [R0+URZ], R3 ;  /* 0x00000003000085a7 */ /* 0x000ea400080010ff */
[----:B--2---:R-:W-:Y:S05]  /*2df0*/  @P0 EXIT ;  /* 0x000000000000094d */ /* 0x004fea0003800000 */
[----:B------:R-:W-:Y:S05]  /*2e00*/  BRA `(.L_x_53) ;  /* 0xfffffffc00ec7947 */ /* 0x000fea000383ffff */
.L_x_18:
[----:B------:R-:W-:-:S04]  /*2e10*/  UISETP.NE.AND UP1, UPT, UR37, URZ, UPT ;  /* 0x000000ff2500728c */ /* 0x000fc8000bf25270 */
[----:B------:R-:W-:-:S09]  /*2e20*/  UISETP.NE.OR UP1, UPT, UR8, 0x1, UP1 ;  /* 0x000000010800788c */ /* 0x000fd20008f25670 */
[----:B------:R-:W-:Y:S05]  /*2e30*/  BRA.U UP1, `(.L_x_54) ;  /* 0x0000000501487547 */ /* 0x000fea000b800000 */
[----:B------:R-:W-:Y:S01]  /*2e40*/  ISETP.NE.AND P2, PT, R2, RZ, PT ;  /* 0x000000ff0200720c */ /* 0x000fe20003f45270 */
[----:B------:R-:W-:Y:S01]  /*2e50*/  IMAD.MOV.U32 R12, RZ, RZ, 0x1 ;  /* 0x00000001ff0c7424 */ /* 0x000fe200078e00ff */
[----:B------:R-:W-:Y:S02]  /*2e60*/  CS2R R10, SRZ ;  /* 0x00000000000a7805 */ /* 0x000fe4000001ff00 */
[----:B------:R-:W-:Y:S01]  /*2e70*/  CS2R R8, SRZ ;  /* 0x0000000000087805 */ /* 0x000fe2000001ff00 */
[----:B------:R-:W-:Y:S01]  /*2e80*/  UMOV UR4, 0x400 ;  /* 0x0000040000047882 */ /* 0x000fe20000000000 */
[----:B------:R-:W-:Y:S01]  /*2e90*/  UMOV UR6, URZ ;  /* 0x000000ff00067c82 */ /* 0x000fe20008000000 */
[----:B------:R-:W-:-:S12]  /*2ea0*/  ULEA UR37, UR37, UR4, 0x18 ;  /* 0x0000000425257291 */ /* 0x000fd8000f8ec0ff */
.L_x_58:
[----:B------:R-:W-:Y:S02]  /*2eb0*/  LEA R0, R8, UR37, 0x3 ;  /* 0x0000002508007c11 */ /* 0x000fe4000f8e18ff */
[----:B------:R-:W-:-:S03]  /*2ec0*/  SHF.L.U32 R5, R9, 0x1f, RZ ;  /* 0x0000001f09057819 */ /* 0x000fc600000006ff */
[----:B------:R-:W-:Y:S01]  /*2ed0*/  VIADD R4, R0, 0x1b0 ;  /* 0x000001b000047836 */ /* 0x000fe20000000000 */
[----:B------:R-:W1:Y:S02]  /*2ee0*/  SYNCS.PHASECHK.TRANS64.TRYWAIT P0, [R0+URZ+0x1a0], R5 ;  /* 0x0001a005000075a7 */ /* 0x000e6400080011ff */
[----:B-1----:R-:W-:Y:S05]  /*2ef0*/  @!P0 BRA `(.L_x_55) ;  /* 0x0000005000888947 */ /* 0x002fea0003800000 */
.L_x_155:
[----:B------:R-:W-:Y:S01]  /*2f00*/  ULEA UR5, UR6, UR37, 0x3 ;  /* 0x0000002506057291 */ /* 0x000fe2000f8e18ff */
[----:B------:R-:W-:Y:S02]  /*2f10*/  PRMT R4, RZ, 0x654, R4 ;  /* 0x00000654ff047816 */ /* 0x000fe40000000004 */
[----:B-1----:R-:W-:Y:S01]  /*2f20*/  SHF.L.U32 R5, R12, 0x1f, RZ ;  /* 0x0000001f0c057819 */ /* 0x002fe200000006ff */
[----:B------:R-:W-:Y:S01]  /*2f30*/  UIADD3 UR4, UPT, UPT, UR5, 0x140, URZ ;  /* 0x0000014005047890 */ /* 0x000fe2000fffe0ff */
[----:B------:R1:W-:Y:S05]  /*2f40*/  SYNCS.ARRIVE.TRANS64.RED.A1T0 RZ, [R4+URZ], RZ ;  /* 0x000000ff04ff79a7 */ /* 0x0003ea00081004ff */
[----:B------:R-:W-:Y:S01]  /*2f50*/  IMAD.U32 R7, RZ, RZ, UR4 ;  /* 0x00000004ff077e24 */ /* 0x000fe2000f8e00ff */
[----:B------:R-:W2:Y:S04]  /*2f60*/  SYNCS.PHASECHK.TRANS64.TRYWAIT P0, [UR5+0x150], R5 ;  /* 0x00015005ff0075a7 */ /* 0x000ea80008001105 */
[----:B------:R-:W-:Y:S01]  /*2f70*/  PRMT R6, R2, 0x654, R7 ;  /* 0x0000065402067816 */ /* 0x000fe20000000007 */
[----:B-1----:R-:W-:Y:S01]  /*2f80*/  @!P2 IMAD.MOV.U32 R4, RZ, RZ, 0x10 ;  /* 0x00000010ff04a424 */ /* 0x002fe200078e00ff */
[----:B--2---:R-:W-:Y:S06]  /*2f90*/  @!P0 BRA `(.L_x_56) ;  /* 0x0000005000748947 */ /* 0x004fec0003800000 */
.L_x_157:
[----:B------:R-:W-:Y:S01]  /*2fa0*/  ULEA UR4, UR6, UR37, 0x4 ;  /* 0x0000002506047291 */ /* 0x000fe2000f8e20ff */
[----:B------:R-:W-:Y:S01]  /*2fb0*/  SEL R3, R6, R3, !P2 ;  /* 0x0000000306037207 */ /* 0x000fe20005000000 */
[----:B------:R-:W-:Y:S01]  /*2fc0*/  UIADD3 UR5, UPT, UPT, UR5, 0x140, URZ ;  /* 0x0000014005057890 */ /* 0x000fe2000fffe0ff */
[----:B-1----:R-:W-:Y:S01]  /*2fd0*/  LEA R0, R11, UR37, 0x3 ;  /* 0x000000250b007c11 */ /* 0x002fe2000f8e18ff */
[----:B------:R-:W-:Y:S01]  /*2fe0*/  UIADD3 UR4, UPT, UPT, UR4, 0x1d0, URZ ;  /* 0x000001d004047890 */ /* 0x000fe2000fffe0ff */
[----:B------:R-:W-:Y:S01]  /*2ff0*/  SHF.L.U32 R5, R10, 0x1f, RZ ;  /* 0x0000001f0a057819 */ /* 0x000fe200000006ff */
[----:B------:R1:W-:Y:S01]  /*3000*/  @!P2 SYNCS.ARRIVE.TRANS64.RED RZ, [R3+URZ], R4 ;  /* 0x0000000403ffa9a7 */ /* 0x0003e200080004ff */
[----:B------:R-:W-:Y:S01]  /*3010*/  UIADD3 UR6, UPT, UPT, UR6, 0x1, URZ ;  /* 0x0000000106067890 */ /* 0x000fe2000fffe0ff */
[----:B------:R-:W-:-:S03]  /*3020*/  VIADD R8, R8, 0x1 ;  /* 0x0000000108087836 */ /* 0x000fc60000000000 */
[----:B------:R-:W-:Y:S02]  /*3030*/  UISETP.NE.AND UP0, UPT, UR6, 0x2, UPT ;  /* 0x000000020600788c */ /* 0x000fe4000bf05270 */
[----:B------:R-:W-:Y:S06]  /*3040*/  UGETNEXTWORKID.BROADCAST [UR4], [UR5] ;  /* 0x00000000040073ca */ /* 0x000fec0008000100 */
[----:B------:R-:W-:Y:S01]  /*3050*/  USEL UR4, URZ, 0x1, UP0 ;  /* 0x00000001ff047887 */ /* 0x000fe20008000000 */
[----:B------:R-:W-:Y:S01]  /*3060*/  ISETP.NE.AND P0, PT, R8, 0x2, PT ;  /* 0x000000020800780c */ /* 0x000fe20003f05270 */
[----:B------:R-:W-:Y:S01]  /*3070*/  USEL UR6, UR6, URZ, UP0 ;  /* 0x000000ff06067287 */ /* 0x000fe20008000000 */
[----:B------:R-:W2:Y:S03]  /*3080*/  SYNCS.PHASECHK.TRANS64.TRYWAIT P1, [R0+URZ+0x140], R5 ;  /* 0x00014005000075a7 */ /* 0x000ea600080211ff */
[----:B------:R-:W-:Y:S01]  /*3090*/  LOP3.LUT R12, R12, UR4, RZ, 0x3c, !PT ;  /* 0x000000040c0c7c12 */ /* 0x000fe2000f8e3cff */
[----:B-12---:R-:W-:Y:S07]  /*30a0*/  @!P1 BRA `(.L_x_57) ;  /* 0x0000005000489947 */ /* 0x006fee0003800000 */
.L_x_158:
[C---:B------:R-:W-:Y:S01]  /*30b0*/  LEA R4, R11.reuse, UR37, 0x4 ;  /* 0x000000250b047c11 */ /* 0x040fe2000f8e20ff */
[----:B-1----:R-:W-:Y:S01]  /*30c0*/  VIADD R0, R0, 0x150 ;  /* 0x0000015000007836 */ /* 0x002fe20000000000 */
[----:B------:R-:W-:Y:S01]  /*30d0*/  SEL R8, R8, RZ, P0 ;  /* 0x000000ff08087207 */ /* 0x000fe20000000000 */
[----:B------:R-:W-:-:S03]  /*30e0*/  VIADD R11, R11, 0x1 ;  /* 0x000000010b0b7836 */ /* 0x000fc60000000000 */
[----:B------:R-:W1:Y:S01]  /*30f0*/  LDS.128 R4, [R4+0x1d0] ;  /* 0x0001d00004047984 */ /* 0x000e620000000c00 */
[----:B------:R-:W-:Y:S02]  /*3100*/  PRMT R0, RZ, 0x654, R0 ;  /* 0x00000654ff007816 */ /* 0x000fe40000000000 */
[C---:B------:R-:W-:Y:S01]  /*3110*/  ISETP.NE.AND P1, PT, R11.reuse, 0x2, PT ;  /* 0x000000020b00780c */ /* 0x040fe20003f25270 */
[----:B------:R-:W-:Y:S01]  /*3120*/  @!PT LDS RZ, [RZ] ;  /* 0x00000000fffff984 */ /* 0x000fe20000000800 */
[----:B------:R-:W-:Y:S01]  /*3130*/  @!PT LDS RZ, [RZ] ;  /* 0x00000000fffff984 */ /* 0x000fe20000000800 */
[----:B------:R-:W-:Y:S01]  /*3140*/  @!PT LDS RZ, [RZ] ;  /* 0x00000000fffff984 */ /* 0x000fe20000000800 */
[----:B------:R-:W-:Y:S01]  /*3150*/  @!PT LDS RZ, [RZ] ;  /* 0x00000000fffff984 */ /* 0x000fe20000000800 */
[----:B------:R2:W-:Y:S06]  /*3160*/  MEMBAR.ALL.CTA ;  /* 0x0000000000007992 */ /* 0x0005ec0000008000 */
[----:B--2---:R-:W2:Y:S01]  /*3170*/  FENCE.VIEW.ASYNC.S ;  /* 0x00000000000073c6 */ /* 0x004ea20000000000 */
[----:B------:R-:W-:Y:S01]  /*3180*/  SEL R11, R11, RZ, P1 ;  /* 0x000000ff0b0b7207 */ /* 0x000fe20000800000 */
[----:B--2---:R2:W-:Y:S01]  /*3190*/  SYNCS.ARRIVE.TRANS64.RED.A1T0 RZ, [R0+URZ], RZ ;  /* 0x000000ff00ff79a7 */ /* 0x0045e200081004ff */
[----:B-1----:R-:W-:-:S02]  /*31a0*/  LOP3.LUT P3, RZ, R6, 0x1, RZ, 0xc0, !PT ;  /* 0x0000000106ff7812 */ /* 0x002fc4000786c0ff */
[----:B------:R-:W-:-:S04]  /*31b0*/  SEL R5, RZ, 0x1, P1 ;  /* 0x00000001ff057807 */ /* 0x000fc80000800000 */
[----:B------:R-:W-:Y:S02]  /*31c0*/  LOP3.LUT R10, R10, R5, RZ, 0x3c, !PT ;  /* 0x000000050a0a7212 */ /* 0x000fe400078e3cff */
[----:B--2---:R-:W-:-:S04]  /*31d0*/  SEL R0, RZ, 0x1, P0 ;  /* 0x00000001ff007807 */ /* 0x004fc80000000000 */
[----:B------:R-:W-:Y:S01]  /*31e0*/  LOP3.LUT R9, R9, R0, RZ, 0x3c, !PT ;  /* 0x0000000009097212 */ /* 0x000fe200078e3cff */
[----:B------:R-:W-:Y:S06]  /*31f0*/  @P3 BRA `(.L_x_58) ;  /* 0xfffffffc002c3947 */ /* 0x000fec000383ffff */
[----:B------:R-:W-:Y:S01]  /*3200*/  ULEA UR5, UR6, UR37, 0x3 ;  /* 0x0000002506057291 */ /* 0x000fe2000f8e18ff */
[----:B------:R-:W-:-:S08]  /*3210*/  SHF.L.U32 R3, R12, 0x1f, RZ ;  /* 0x0000001f0c037819 */ /* 0x000fd000000006ff */
[----:B------:R-:W1:Y:S02]  /*3220*/  SYNCS.PHASECHK.TRANS64 P0, [UR5+0x150], R3 ;  /* 0x00015003ff0075a7 */ /* 0x000e640008001005 */
[----:B-1----:R-:W-:Y:S05]  /*3230*/  @P0 BRA `(.L_x_59) ;  /* 0x0000000000080947 */ /* 0x002fea0003800000 */
[----:B------:R-:W1:Y:S02]  /*3240*/  SYNCS.PHASECHK.TRANS64.TRYWAIT P0, [UR5+0x150], R3 ;  /* 0x00015003ff0075a7 */ /* 0x000e640008001105 */
[----:B-1----:R-:W-:Y:S05]  /*3250*/  @!P0 BRA `(.L_x_60) ;  /* 0x0000004c00f08947 */ /* 0x002fea0003800000 */
.L_x_59:
[----:B------:R-:W-:-:S04]  /*3260*/  UIADD3 UR4, UPT, UPT, UR6, 0x1, URZ ;  /* 0x0000000106047890 */ /* 0x000fc8000fffe0ff */
[----:B------:R-:W-:-:S04]  /*3270*/  UISETP.NE.AND UP0, UPT, UR4, 0x2, UPT ;  /* 0x000000020400788c */ /* 0x000fc8000bf05270 */
[----:B------:R-:W-:Y:S02]  /*3280*/  USEL UR7, URZ, 0x1, UP0 ;  /* 0x00000001ff077887 */ /* 0x000fe40008000000 */
[----:B------:R-:W-:-:S04]  /*3290*/  USEL UR4, UR4, URZ, UP0 ;  /* 0x000000ff04047287 */ /* 0x000fc80008000000 */
[----:B------:R-:W-:Y:S01]  /*32a0*/  ULEA UR4, UR4, UR37, 0x3 ;  /* 0x0000002504047291 */ /* 0x000fe2000f8e18ff */
[----:B-1----:R-:W-:-:S04]  /*32b0*/  LOP3.LUT R3, R12, UR7, RZ, 0x3c, !PT ;  /* 0x000000070c037c12 */ /* 0x002fc8000f8e3cff */
[----:B------:R-:W-:-:S04]  /*32c0*/  SHF.L.U32 R0, R3, 0x1f, RZ ;  /* 0x0000001f03007819 */ /* 0x000fc800000006ff */
[----:B------:R-:W1:Y:S02]  /*32d0*/  SYNCS.PHASECHK.TRANS64 P0, [UR4+0x150], R0 ;  /* 0x00015000ff0075a7 */ /* 0x000e640008001004 */
[----:B-1----:R-:W-:Y:S05]  /*32e0*/  @P0 EXIT ;  /* 0x000000000000094d */ /* 0x002fea0003800000 */
[----:B------:R-:W-:Y:S02]  /*32f0*/  SHF.L.U32 R3, R3, 0x1f, RZ ;  /* 0x0000001f03037819 */ /* 0x000fe400000006ff */
[----:B------:R-:W-:-:S07]  /*3300*/  MOV R0, UR4 ;  /* 0x0000000400007c02 */ /* 0x000fce0008000f00 */
.L_x_61:
[----:B-1----:R1:W2:Y:S02]  /*3310*/  SYNCS.PHASECHK.TRANS64.TRYWAIT P0, [R0+URZ+0x150], R3 ;  /* 0x00015003000075a7 */ /* 0x0022a400080011ff */
[----:B--2---:R-:W-:Y:S05]  /*3320*/  @!P0 NANOSLEEP.SYNCS 0x989680 ;  /* 0x009896800000895d */ /* 0x004fea0003900000 */
[----:B------:R-:W2:Y:S02]  /*3330*/  @!P0 SYNCS.PHASECHK.TRANS64 P0, [R0+URZ+0x150], R3 ;  /* 0x00015003000085a7 */ /* 0x000ea400080010ff */
[----:B--2---:R-:W-:Y:S05]  /*3340*/  @P0 EXIT ;  /* 0x000000000000094d */ /* 0x004fea0003800000 */
[----:B------:R-:W-:Y:S05]  /*3350*/  BRA `(.L_x_61) ;  /* 0xfffffffc00ec7947 */ /* 0x000fea000383ffff */
.L_x_54:
[----:B------:R-:W-:-:S09]  /*3360*/  UISETP.NE.AND UP1, UPT, UR8, URZ, UPT ;  /* 0x000000ff0800728c */ /* 0x000fd2000bf25270 */
[----:B------:R-:W-:Y:S05]  /*3370*/  BRA.U UP1, `(.L_x_62) ;  /* 0x0000000d018c7547 */ /* 0x000fea000b800000 */
[----:B------:R-:W-:Y:S01]  /*3380*/  UMOV UR4, 0x40 ;  /* 0x0000004000047882 */ /* 0x000fe20000000000 */
[----:B------:R-:W-:Y:S01]  /*3390*/  NOP ;  /* 0x0000000000007918 */ /* 0x000fe20000000000 */
[----:B------:R-:W-:Y:S01]  /*33a0*/  ULEA UR4, UR37, UR4, 0x18 ;  /* 0x0000000425047291 */ /* 0x000fe2000f8ec0ff */
[----:B------:R-:W-:Y:S02]  /*33b0*/  UMOV UR5, 0x400 ;  /* 0x0000040000057882 */ /* 0x000fe40000000000 */
[----:B------:R-:W-:-:S06]  /*33c0*/  ULEA UR37, UR37, UR5, 0x18 ;  /* 0x0000000525257291 */ /* 0x000fcc000f8ec0ff */
[----:B------:R-:W1:Y:S02]  /*33d0*/  LDS.U8 R0, [UR4+0x1c] ;  /* 0x00001c04ff007984 */ /* 0x000e640008000000 */
[----:B-1----:R-:W-:-:S13]  /*33e0*/  ISETP.NE.AND P0, PT, R0, RZ, PT ;  /* 0x000000ff0000720c */ /* 0x002fda0003f05270 */
[----:B------:R-:W-:Y:S05]  /*33f0*/  @P0 BRA `(.L_x_63) ;  /* 0x0000000000580947 */ /* 0x000fea0003800000 */
[----:B------:R-:W-:-:S13]  /*3400*/  ELECT P0, URZ, PT ;  /* 0x0000000000ff782f */ /* 0x000fda0003800000 */
[----:B------:R-:W-:Y:S05]  /*3410*/  @!P0 BRA `(.L_x_64) ;  /* 0x0000000000608947 */ /* 0x000fea0003800000 */
[----:B------:R-:W-:Y:S01]  /*3420*/  UMOV UR5, 0x10 ;  /* 0x0000001000057882 */ /* 0x000fe20000000000 */
[----:B------:R-:W-:Y:S01]  /*3430*/  HFMA2 R0, -RZ, RZ, 0, 5.9604644775390625e-08 ;  /* 0x00000001ff007431 */ /* 0x000fe200000001ff */
[----:B------:R-:W-:-:S03]  /*3440*/  MOV R2, 0xffff ;  /* 0x0000ffff00027802 */ /* 0x000fc60000000f00 */
[----:B------:R-:W-:Y:S04]  /*3450*/  DEPBAR.LE SB1, 0x36 ;  /* 0x00009d800000791a */ /* 0x000fe80000000000 */
[----:B------:R-:W1:Y:S02]  /*3460*/  UTCATOMSWS.FIND_AND_SET.ALIGN UP0, UR5, UR5 ;  /* 0x00000005000575e3 */ /* 0x000e640008000800 */
[----:B-1----:R-:W-:Y:S01]  /*3470*/  MOV R3, UR5 ;  /* 0x0000000500037c02 */ /* 0x002fe20008000f00 */
[----:B------:R-:W-:Y:S06]  /*3480*/  BRA.U UP0, `(.L_x_65) ;  /* 0x0000000100187547 */ /* 0x000fec000b800000 */
.L_x_66:
[----:B------:R-:W-:Y:S05]  /*3490*/  NANOSLEEP 0x64 ;  /* 0x000000640000795d */ /* 0x000fea0003800000 */
[----:B------:R-:W-:-:S05]  /*34a0*/  UMOV UR5, 0x10 ;  /* 0x0000001000057882 */ /* 0x000fca0000000000 */
[----:B------:R-:W-:Y:S04]  /*34b0*/  DEPBAR.LE SB1, 0x36 ;  /* 0x00009d800000791a */ /* 0x000fe80000000000 */
[----:B------:R-:W1:Y:S02]  /*34c0*/  UTCATOMSWS.FIND_AND_SET.ALIGN UP0, UR5, UR5 ;  /* 0x00000005000575e3 */ /* 0x000e640008000800 */
[----:B-1----:R-:W-:Y:S01]  /*34d0*/  MOV R3, UR5 ;  /* 0x0000000500037c02 */ /* 0x002fe20008000f00 */
[----:B------:R-:W-:Y:S05]  /*34e0*/  BRA.U !UP0, `(.L_x_66) ;  /* 0xfffffffd08e87547 */ /* 0x000fea000b83ffff */
.L_x_65:
[-C--:B------:R-:W-:Y:S02]  /*34f0*/  SHF.L.U32 R2, R2, R3.reuse, RZ ;  /* 0x0000000302027219 */ /* 0x080fe400000006ff */
[----:B------:R-:W-:Y:S01]  /*3500*/  SHF.L.U32 R0, R0, R3, RZ ;  /* 0x0000000300007219 */ /* 0x000fe200000006ff */
[----:B------:R-:W-:Y:S02]  /*3510*/  IMAD.SHL.U32 R3, R3, 0x20, RZ ;  /* 0x0000002003037824 */ /* 0x000fe400078e00ff */
[----:B------:R1:W-:Y:S04]  /*3520*/  ATOMS.OR RZ, [UR4+0x14], R2 ;  /* 0x00001402ffff798c */ /* 0x0003e8000b000004 */
[----:B------:R1:W-:Y:S04]  /*3530*/  ATOMS.OR RZ, [UR4+0x18], R0 ;  /* 0x00001800ffff798c */ /* 0x0003e8000b000004 */
[----:B------:R1:W-:Y:S01]  /*3540*/  STS [UR37+0x1f0], R3 ;  /* 0x0001f003ff007988 */ /* 0x0003e20008000825 */
[----:B------:R-:W-:Y:S05]  /*3550*/  BRA `(.L_x_64) ;  /* 0x0000000000107947 */ /* 0x000fea0003800000 */
.L_x_63:
[----:B------:R-:W-:Y:S02]  /*3560*/  MOV R0, 0xffffffff ;  /* 0xffffffff00007802 */ /* 0x000fe40000000f00 */
[----:B------:R-:W-:-:S03]  /*3570*/  MOV R2, 0x35a0 ;  /* 0x000035a000027802 */ /* 0x000fc60000000f00 */
[----:B------:R1:W-:Y:S04]  /*3580*/  STS [UR37+0x1f0], R0 ;  /* 0x0001f000ff007988 */ /* 0x0003e80008000825 */
[----:B-1-3-5:R-:W-:Y:S05]  /*3590*/  CALL.REL.NOINC `($__internal_1_$__cuda_sm10x_tcgen05_guardrail_trap_phase_invalid_during_alloc) ;  /* 0x0000005000ac7944 */ /* 0x02afea0003c00000 */
.L_x_64:
[----:B------:R-:W-:Y:S05]  /*35a0*/  WARPSYNC.ALL ;  /* 0x0000000000007948 */ /* 0x000fea0003800000 */
[----:B------:R-:W2:Y:S01]  /*35b0*/  S2UR UR6, SR_CgaCtaId ;  /* 0x00000000000679c3 */ /* 0x000ea20000008800 */
[----:B------:R-:W-:Y:S01]  /*35c0*/  UMOV UR4, 0x400 ;  /* 0x0000040000047882 */ /* 0x000fe20000000000 */
[----:B------:R-:W-:-:S06]  /*35d0*/  NOP ;  /* 0x0000000000007918 */ /* 0x000fcc0000000000 */
[----:B------:R-:W-:Y:S06]  /*35e0*/  BAR.ARV 0x6, 0xa0 ;  /* 0x0182800000007b1d */ /* 0x000fec0000002000 */
[----:B------:R-:W4:Y:S01]  /*35f0*/  LDCU UR7, c[0x0][0x38c] ;  /* 0x00007180ff0777ac */ /* 0x000f220008000800 */
[----:B------:R-:W-:Y:S01]  /*3600*/  IMAD.MOV.U32 R11, RZ, RZ, 0x1 ;  /* 0x00000001ff0b7424 */ /* 0x000fe200078e00ff */
[----:B------:R-:W-:Y:S01]  /*3610*/  CS2R R8, SRZ ;  /* 0x0000000000087805 */ /* 0x000fe2000001ff00 */
[----:B------:R-:W-:Y:S01]  /*3620*/  IMAD.MOV.U32 R10, RZ, RZ, RZ ;  /* 0x000000ffff0a7224 */ /* 0x000fe200078e00ff */
[----:B------:R-:W-:Y:S01]  /*3630*/  UMOV UR16, URZ ;  /* 0x000000ff00107c82 */ /* 0x000fe20008000000 */
[----:B------:R-:W-:Y:S01]  /*3640*/  UMOV UR15, URZ ;  /* 0x000000ff000f7c82 */ /* 0x000fe20008000000 */
[----:B------:R-:W-:Y:S01]  /*3650*/  UMOV UR22, 0x0 ;  /* 0x0000000000167882 */ /* 0x000fe20000000000 */
[----:B------:R-:W-:Y:S01]  /*3660*/  UMOV UR23, 0x4218490 ;  /* 0x0421849000177882 */ /* 0x000fe20000000000 */
[----:B------:R-:W-:Y:S01]  /*3670*/  UMOV UR20, 0x0 ;  /* 0x0000000000147882 */ /* 0x000fe20000000000 */
[----:B------:R-:W-:Y:S01]  /*3680*/  UMOV UR21, 0x4218490 ;  /* 0x0421849000157882 */ /* 0x000fe20000000000 */
[----:B--2---:R-:W-:Y:S01]  /*3690*/  ULEA UR6, UR6, UR4, 0x18 ;  /* 0x0000000406067291 */ /* 0x004fe2000f8ec0ff */
[----:B------:R-:W2:Y:S03]  /*36a0*/  LDCU UR4, c[0x0][0x38c] ;  /* 0x00007180ff0477ac */ /* 0x000ea60008000800 */
[----:B------:R-:W-:-:S02]  /*36b0*/  UIADD3 UR18, UPT, UPT, UR6, 0x4400, URZ ;  /* 0x0000440006127890 */ /* 0x000fc4000fffe0ff */
[----:B----4-:R-:W-:-:S03]  /*36c0*/  UIADD3 UR7, UPT, UPT, UR7, 0x3f, URZ ;  /* 0x0000003f07077890 */ /* 0x010fc6000fffe0ff */
[----:B-1----:R-:W1:Y:S01]  /*36d0*/  LDS R0, [UR6+0x1f0] ;  /* 0x0001f006ff007984 */ /* 0x002e620008000800 */
[----:B------:R-:W-:Y:S02]  /*36e0*/  UIADD3 UR17, UPT, UPT, UR6, 0x15400, URZ ;  /* 0x0001540006117890 */ /* 0x000fe4000fffe0ff */
[----:B------:R-:W-:Y:S02]  /*36f0*/  USHF.R.S32.HI UR5, URZ, 0x1f, UR7 ;  /* 0x0000001fff057899 */ /* 0x000fe40008011407 */
[----:B------:R-:W-:Y:S02]  /*3700*/  USHF.R.U32.HI UR18, URZ, 0x4, UR18 ;  /* 0x00000004ff127899 */ /* 0x000fe40008011612 */
[----:B------:R-:W-:Y:S02]  /*3710*/  ULEA.HI UR5, UR5, UR7, URZ, 0x6 ;  /* 0x0000000705057291 */ /* 0x000fe4000f8f30ff */
[----:B------:R-:W-:Y:S02]  /*3720*/  USHF.R.U32.HI UR17, URZ, 0x4, UR17 ;  /* 0x00000004ff117899 */ /* 0x000fe40008011611 */
[----:B------:R-:W-:-:S02]  /*3730*/  USHF.R.S32.HI UR5, URZ, 0x6, UR5 ;  /* 0x00000006ff057899 */ /* 0x000fc40008011405 */
[----:B------:R-:W-:Y:S02]  /*3740*/  ULOP3.LUT UR18, UR18, 0x3fff, URZ, 0xc0, !UPT ;  /* 0x00003fff12127892 */ /* 0x000fe4000f8ec0ff */
[----:B------:R-:W-:Y:S02]  /*3750*/  UISETP.LT.AND UP0, UPT, UR5, 0x1, UPT ;  /* 0x000000010500788c */ /* 0x000fe4000bf01270 */
[----:B------:R-:W-:Y:S02]  /*3760*/  ULOP3.LUT UR17, UR17, 0x3fff, URZ, 0xc0, !UPT ;  /* 0x00003fff11117892 */ /* 0x000fe4000f8ec0ff */
[----:B------:R-:W-:Y:S02]  /*3770*/  USEL UR10, UR5, 0x1, !UP0 ;  /* 0x00000001050a7887 */ /* 0x000fe4000c000000 */
[----:B--2---:R-:W-:Y:S02]  /*3780*/  UISETP.GE.AND UP3, UPT, UR4, 0x1, UPT ;  /* 0x000000010400788c */ /* 0x004fe4000bf66270 */
[----:B------:R-:W-:Y:S01]  /*3790*/  UIADD3 UR10, UPT, UPT, -UR10, URZ, URZ ;  /* 0x000000ff0a0a7290 */ /* 0x000fe2000fffe1ff */
[----:B-1----:R-:W-:-:S15]  /*37a0*/  R2UR UR19, R0 ;  /* 0x00000000001372ca */ /* 0x002fde00000e0000 */
.L_x_73:
[----:B------:R-:W-:Y:S02]  /*37b0*/  LEA R0, R10, UR6, 0x3 ;  /* 0x000000060a007c11 */ /* 0x000fe4000f8e18ff */
[----:B------:R-:W-:Y:S02]  /*37c0*/  SHF.L.U32 R5, R9, 0x1f, RZ ;  /* 0x0000001f09057819 */ /* 0x000fe400000006ff */
[----:B------:R-:W-:Y:S01]  /*37d0*/  PLOP3.LUT P0, PT, PT, PT, UP3, 0x80, 0x8 ;  /* 0x000000000008781c */ /* 0x000fe20003f0f038 */
[----:B------:R-:W-:Y:S01]  /*37e0*/  VIADD R3, R0, 0x150 ;  /* 0x0000015000037836 */ /* 0x000fe20000000000 */
[----:B-1----:R-:W1:Y:S02]  /*37f0*/  SYNCS.PHASECHK.TRANS64.TRYWAIT P1, [R0+URZ+0x140], R5 ;  /* 0x00014005000075a7 */ /* 0x002e6400080211ff */
[----:B-1--4-:R-:W-:Y:S09]  /*3800*/  @!P1 BRA `(.L_x_67) ;  /* 0x00000048009c9947 */ /* 0x012ff20003800000 */
.L_x_160:
[----:B------:R-:W-:Y:S01]  /*3810*/  LEA R4, R10, UR6, 0x4 ;  /* 0x000000060a047c11 */ /* 0x000fe2000f8e20ff */
[----:B------:R-:W-:Y:S01]  /*3820*/  @UP3 ULEA UR4, UR15, UR6, 0x3 ;  /* 0x000000060f043291 */ /* 0x000fe2000f8e18ff */
[----:B------:R-:W-:Y:S01]  /*3830*/  PLOP3.LUT P2, PT, PT, PT, PT, 0x80, 0x8 ;  /* 0x000000000008781c */ /* 0x000fe20003f4f070 */
[----:B------:R-:W-:Y:S01]  /*3840*/  ULEA UR8, UR16, UR6, 0x3 ;  /* 0x0000000610087291 */ /* 0x000fe2000f8e18ff */
[----:B------:R-:W-:Y:S02]  /*3850*/  PRMT R3, RZ, 0x654, R3 ;  /* 0x00000654ff037816 */ /* 0x000fe40000000003 */
[----:B-1----:R-:W1:Y:S01]  /*3860*/  LDS.128 R4, [R4+0x1d0] ;  /* 0x0001d00004047984 */ /* 0x002e620000000c00 */
[----:B------:R-:W-:Y:S02]  /*3870*/  @P0 SHF.L.U32 R2, R8, 0x1f, RZ ;  /* 0x0000001f08020819 */ /* 0x000fe400000006ff */
[----:B------:R-:W-:Y:S01]  /*3880*/  SHF.L.U32 R0, R11, 0x1f, RZ ;  /* 0x0000001f0b007819 */ /* 0x000fe200000006ff */
[----:B------:R-:W-:Y:S01]  /*3890*/  @!PT LDS RZ, [RZ] ;  /* 0x00000000fffff984 */ /* 0x000fe20000000800 */
[----:B------:R-:W-:Y:S01]  /*38a0*/  @!PT LDS RZ, [RZ] ;  /* 0x00000000fffff984 */ /* 0x000fe20000000800 */
[----:B------:R-:W-:Y:S01]  /*38b0*/  @!PT LDS RZ, [RZ] ;  /* 0x00000000fffff984 */ /* 0x000fe20000000800 */
[----:B------:R-:W-:Y:S01]  /*38c0*/  @!PT LDS RZ, [RZ] ;  /* 0x00000000fffff984 */ /* 0x000fe20000000800 */
[----:B------:R2:W-:Y:S06]  /*38d0*/  MEMBAR.ALL.CTA ;  /* 0x0000000000007992 */ /* 0x0005ec0000008000 */
[----:B--2---:R-:W2:Y:S02]  /*38e0*/  FENCE.VIEW.ASYNC.S ;  /* 0x00000000000073c6 */ /* 0x004ea40000000000 */
[----:B--2---:R2:W-:Y:S01]  /*38f0*/  SYNCS.ARRIVE.TRANS64.RED.A1T0 RZ, [R3+URZ], RZ ;  /* 0x000000ff03ff79a7 */ /* 0x0045e200081004ff */
[----:B------:R2:W4:Y:S01]  /*3900*/  @P0 SYNCS.PHASECHK.TRANS64.TRYWAIT P2, [UR4], R2 ;  /* 0x00000002ff0005a7 */ /* 0x0005220008041104 */
[----:B------:R-:W-:Y:S01]  /*3910*/  ULEA.HI UR4, UR16, UR16, URZ, 0x1 ;  /* 0x0000001010047291 */ /* 0x000fe2000f8f08ff */
[----:B-1----:R-:W-:-:S03]  /*3920*/  LOP3.LUT P1, RZ, R6, 0x1, RZ, 0xc0, !PT ;  /* 0x0000000106ff7812 */ /* 0x002fc6000782c0ff */
[----:B------:R-:W-:Y:S02]  /*3930*/  USHF.L.U32 UR9, UR4, 0x6, URZ ;  /* 0x0000000604097899 */ /* 0x000fe400080006ff */
[----:B------:R-:W-:Y:S02]  /*3940*/  ULOP3.LUT UR4, UR4, 0xffe, URZ, 0xc0, !UPT ;  /* 0x00000ffe04047892 */ /* 0x000fe4000f8ec0ff */
[----:B------:R-:W-:Y:S02]  /*3950*/  ULOP3.LUT UR9, UR9, 0xffffff80, URZ, 0xc0, !UPT ;  /* 0xffffff8009097892 */ /* 0x000fe4000f8ec0ff */
[----:B------:R-:W-:Y:S02]  /*3960*/  UIADD3 UR4, UPT, UPT, -UR4, UR16, URZ ;  /* 0x0000001004047290 */ /* 0x000fe4000fffe1ff */
[----:B------:R-:W-:Y:S01]  /*3970*/  UIADD3 UR9, UPT, UPT, UR19, UR9, URZ ;  /* 0x0000000913097290 */ /* 0x000fe2000fffe0ff */
[----:B------:R-:W1:Y:S03]  /*3980*/  SYNCS.PHASECHK.TRANS64.TRYWAIT P0, [UR8+0x180], R0 ;  /* 0x00018000ff0075a7 */ /* 0x000e660008001108 */
[----:B------:R-:W-:Y:S01]  /*3990*/  ULEA UR9, UR4, UR9, 0x14 ;  /* 0x0000000904097291 */ /* 0x000fe2000f8ea0ff */
[----:B-12-4-:R-:W-:Y:S11]  /*39a0*/  @!P0 BRA `(.L_x_68) ;  /* 0x0000004800488947 */ /* 0x016ff60003800000 */
.L_x_162:
[----:B------:R-:W-:Y:S01]  /*39b0*/  IADD3 R10, PT, PT, R10, 0x1, RZ ;  /* 0x000000010a0a7810 */ /* 0x000fe20007ffe0ff */
[----:B------:R-:W-:Y:S06]  /*39c0*/  BRA.U !UP3, `(.L_x_69) ;  /* 0x000000010b987547 */ /* 0x000fec000b800000 */
[----:B------:R-:W-:Y:S01]  /*39d0*/  UPLOP3.LUT UP4, UPT, UPT, UPT, UPT, 0x40, 0x4 ;  /* 0x000000000004789c */ /* 0x000fe20003f8e870 */
[----:B------:R-:W-:Y:S01]  /*39e0*/  UMOV UR14, UR10 ;  /* 0x0000000a000e7c82 */ /* 0x000fe20008000000 */
[----:B------:R-:W-:Y:S01]  /*39f0*/  UMOV UR13, UR5 ;  /* 0x00000005000d7c82 */ /* 0x000fe20008000000 */
[----:B------:R-:W-:-:S08]  /*3a00*/  UMOV UR12, UR15 ;  /* 0x0000000f000c7c82 */ /* 0x000fd00008000000 */
.L_x_72:
[----:B------:R-:W-:Y:S02]  /*3a10*/  UIADD3 UR14, UPT, UPT, UR14, 0x1, URZ ;  /* 0x000000010e0e7890 */ /* 0x000fe4000fffe0ff */
[----:B--2---:R-:W-:Y:S02]  /*3a20*/  ULEA UR7, UR12, UR6, 0x3 ;  /* 0x000000060c077291 */ /* 0x004fe4000f8e18ff */
[----:B------:R-:W-:Y:S01]  /*3a30*/  UISETP.NE.AND UP0, UPT, UR14, URZ, UPT ;  /* 0x000000ff0e00728c */ /* 0x000fe2000bf05270 */
[----:B----4-:R-:W-:Y:S10]  /*3a40*/  @P2 BRA `(.L_x_70) ;  /* 0x00000000000c2947 */ /* 0x010ff40003800000 */
[----:B-1----:R-:W-:Y:S04]  /*3a50*/  SHF.L.U32 R3, R8, 0x1f, RZ ;  /* 0x0000001f08037819 */ /* 0x002fe800000006ff */
[----:B------:R-:W1:Y:S02]  /*3a60*/  SYNCS.PHASECHK.TRANS64.TRYWAIT P0, [UR7], R3 ;  /* 0x00000003ff0075a7 */ /* 0x000e640008001107 */
[----:B-1----:R-:W-:Y:S05]  /*3a70*/  @!P0 BRA `(.L_x_71) ;  /* 0x00000048002c8947 */ /* 0x002fea0003800000 */
.L_x_70:
[----:B------:R-:W-:Y:S01]  /*3a80*/  UISETP.NE.AND UP1, UPT, UR13, 0x1, UPT ;  /* 0x000000010d00788c */ /* 0x000fe2000bf25270 */
[----:B------:R-:W-:Y:S01]  /*3a90*/  PLOP3.LUT P2, PT, PT, PT, PT, 0x80, 0x8 ;  /* 0x000000000008781c */ /* 0x000fe20003f4f070 */
[----:B------:R-:W-:Y:S02]  /*3aa0*/  UIADD3 UR15, UPT, UPT, UR12, 0x1, URZ ;  /* 0x000000010c0f7890 */ /* 0x000fe4000fffe0ff */
[----:B------:R-:W-:Y:S02]  /*3ab0*/  ULEA UR24, UR12, UR17, 0x9 ;  /* 0x000000110c187291 */ /* 0x000fe4000f8e48ff */
[----:B------:R-:W-:Y:S01]  /*3ac0*/  UISETP.NE.AND UP2, UPT, UR15, 0x11, UPT ;  /* 0x000000110f00788c */ /* 0x000fe2000bf45270 */
[----:B------:R-:W-:Y:S01]  /*3ad0*/  PLOP3.LUT P0, PT, PT, PT, UP1, 0x80, 0x8 ;  /* 0x000000000008781c */ /* 0x000fe20003f0f018 */
[----:B------:R-:W-:Y:S02]  /*3ae0*/  ULEA UR26, UR12, UR18, 0x8 ;  /* 0x000000120c1a7291 */ /* 0x000fe4000f8e40ff */
[----:B------:R-:W-:Y:S02]  /*3af0*/  USEL UR11, URZ, 0x1, UP2 ;  /* 0x00000001ff0b7887 */ /* 0x000fe40009000000 */
[----:B------:R-:W-:Y:S02]  /*3b00*/  USEL UR15, UR15, URZ, UP2 ;  /* 0x000000ff0f0f7287 */ /* 0x000fe40009000000 */
[----:B------:R-:W-:Y:S02]  /*3b10*/  UIADD3 UR30, UPT, UPT, UR24, 0x100, URZ ;  /* 0x00000100181e7890 */ /* 0x000fe4000fffe0ff */
[----:B------:R-:W-:Y:S01]  /*3b20*/  @UP1 ULEA UR4, UR15, UR6, 0x3 ;  /* 0x000000060f041291 */ /* 0x000fe2000f8e18ff */
[----:B------:R-:W-:Y:S01]  /*3b30*/  LOP3.LUT R8, R8, UR11, RZ, 0x3c, !PT ;  /* 0x0000000b08087c12 */ /* 0x000fe2000f8e3cff */
[----:B------:R-:W-:Y:S02]  /*3b40*/  UIADD3 UR28, UPT, UPT, UR26, 0x80, URZ ;  /* 0x000000801a1c7890 */ /* 0x000fe4000fffe0ff */
[----:B------:R-:W-:Y:S01]  /*3b50*/  UIADD3 UR7, UPT, UPT, UR7, 0x88, URZ ;  /* 0x0000008807077890 */ /* 0x000fe2000fffe0ff */
[----:B-1----:R-:W-:Y:S01]  /*3b60*/  @P0 SHF.L.U32 R0, R8, 0x1f, RZ ;  /* 0x0000001f08000819 */ /* 0x002fe200000006ff */
[----:B------:R-:W-:Y:S01]  /*3b70*/  UMOV UR25, 0x40004040 ;  /* 0x4000404000197882 */ /* 0x000fe20000000000 */
[----:B------:R-:W-:Y:S01]  /*3b80*/  UMOV UR27, 0x80004020 ;  /* 0x80004020001b7882 */ /* 0x000fe20000000000 */
[----:B------:R-:W-:Y:S01]  /*3b90*/  UMOV UR31, 0x40004040 ;  /* 0x40004040001f7882 */ /* 0x000fe20000000000 */
[----:B------:R2:W4:Y:S01]  /*3ba0*/  @P0 SYNCS.PHASECHK.TRANS64.TRYWAIT P2, [UR4], R0 ;  /* 0x00000000ff0005a7 */ /* 0x0005220008041104 */
[----:B------:R-:W-:Y:S01]  /*3bb0*/  UIADD3 UR13, UPT, UPT, UR13, -0x1, URZ ;  /* 0xffffffff0d0d7890 */ /* 0x000fe2000fffe0ff */
[----:B------:R2:W-:Y:S01]  /*3bc0*/  UTCQMMA gdesc[UR26], gdesc[UR24], tmem[UR9], tmem[UR22], idesc[UR23], UP4 ;  /* 0x00ff16181a0075ea */ /* 0x0005e2000a000309 */
[----:B------:R-:W-:Y:S01]  /*3bd0*/  UPLOP3.LUT UP4, UPT, UPT, UPT, UPT, 0x80, 0x8 ;  /* 0x000000000008789c */ /* 0x000fe20003f8f070 */
[----:B------:R-:W-:Y:S01]  /*3be0*/  UMOV UR29, 0x80004020 ;  /* 0x80004020001d7882 */ /* 0x000fe20000000000 */
[----:B------:R-:W-:Y:S01]  /*3bf0*/  UMOV UR12, UR15 ;  /* 0x0000000f000c7c82 */ /* 0x000fe20008000000 */
[----:B------:R2:W-:Y:S01]  /*3c00*/  UTCQMMA gdesc[UR28], gdesc[UR30], tmem[UR9], tmem[UR20], idesc[UR21], UPT ;  /* 0x00ff141e1c0075ea */ /* 0x0005e2000b800309 */
[----:B------:R2:W-:Y:S01]  /*3c10*/  UTCBAR [UR7], URZ ;  /* 0x000000ff070073e9 */ /* 0x0005e200080000ff */
[----:B------:R-:W-:Y:S06]  /*3c20*/  BRA.U UP0, `(.L_x_72) ;  /* 0xfffffffd00787547 */ /* 0x000fec000b83ffff */
.L_x_69:
[----:B------:R-:W-:Y:S01]  /*3c30*/  UIADD3 UR16, UPT, UPT, UR16, 0x1, URZ ;  /* 0x0000000110107890 */ /* 0x000fe2000fffe0ff */
[C---:B------:R-:W-:Y:S01]  /*3c40*/  ISETP.NE.AND P0, PT, R10.reuse, 0x2, PT ;  /* 0x000000020a00780c */ /* 0x040fe20003f05270 */
[----:B------:R-:W-:Y:S02]  /*3c50*/  UIADD3 UR8, UPT, UPT, UR8, 0x160, URZ ;  /* 0x0000016008087890 */ /* 0x000fe4000fffe0ff */
[----:B------:R-:W-:Y:S01]  /*3c60*/  UISETP.NE.AND UP0, UPT, UR16, 0x4, UPT ;  /* 0x000000041000788c */ /* 0x000fe2000bf05270 */
[----:B-12---:R-:W-:Y:S02]  /*3c70*/  SEL R0, RZ, 0x1, P0 ;  /* 0x00000001ff007807 */ /* 0x006fe40000000000 */
[----:B------:R-:W-:Y:S01]  /*3c80*/  SEL R10, R10, RZ, P0 ;  /* 0x000000ff0a0a7207 */ /* 0x000fe20000000000 */
[----:B------:R-:W-:Y:S01]  /*3c90*/  USEL UR4, URZ, 0x1, UP0 ;  /* 0x00000001ff047887 */ /* 0x000fe20008000000 */
[----:B------:R-:W-:Y:S01]  /*3ca0*/  LOP3.LUT R9, R9, R0, RZ, 0x3c, !PT ;  /* 0x0000000009097212 */ /* 0x000fe200078e3cff */
[----:B------:R-:W-:Y:S01]  /*3cb0*/  USEL UR16, UR16, URZ, UP0 ;  /* 0x000000ff10107287 */ /* 0x000fe20008000000 */
[----:B------:R1:W-:Y:S03]  /*3cc0*/  UTCBAR [UR8], URZ ;  /* 0x000000ff080073e9 */ /* 0x0003e600080000ff */
[----:B------:R-:W-:Y:S01]  /*3cd0*/  LOP3.LUT R11, R11, UR4, RZ, 0x3c, !PT ;  /* 0x000000040b0b7c12 */ /* 0x000fe2000f8e3cff */
[----:B------:R-:W-:Y:S07]  /*3ce0*/  @P1 BRA `(.L_x_73) ;  /* 0xfffffff800b01947 */ /* 0x000fee000383ffff */
[----:B------:R-:W2:Y:S01]  /*3cf0*/  S2UR UR4, SR_CgaCtaId ;  /* 0x00000000000479c3 */ /* 0x000ea20000008800 */
[----:B------:R-:W-:Y:S01]  /*3d00*/  ELECT P0, URZ, PT ;  /* 0x0000000000ff782f */ /* 0x000fe20003800000 */
[----:B------:R-:W-:Y:S01]  /*3d10*/  IMAD.MOV.U32 R0, RZ, RZ, 0x1 ;  /* 0x00000001ff007424 */ /* 0x000fe200078e00ff */
[----:B------:R-:W-:Y:S01]  /*3d20*/  UIADD3 UR6, UPT, UPT, UR6, 0x180, URZ ;  /* 0x0000018006067890 */ /* 0x000fe2000fffe0ff */
[----:B------:R-:W-:Y:S01]  /*3d30*/  SHF.L.U32 R3, R11, 0x1f, RZ ;  /* 0x0000001f0b037819 */ /* 0x000fe200000006ff */
[----:B------:R-:W-:-:S03]  /*3d40*/  UMOV UR5, 0x40 ;  /* 0x0000004000057882 */ /* 0x000fc60000000000 */
[----:B------:R-:W-:Y:S01]  /*3d50*/  UVIRTCOUNT.DEALLOC.SMPOOL 0x80 ;  /* 0x000000800000784c */ /* 0x000fe20000000000 */
[----:B--2---:R-:W-:Y:S02]  /*3d60*/  ULEA UR4, UR4, UR5, 0x18 ;  /* 0x0000000504047291 */ /* 0x004fe4000f8ec0ff */
[----:B------:R-:W-:-:S07]  /*3d70*/  ULEA UR5, UR16, UR6, 0x3 ;  /* 0x0000000610057291 */ /* 0x000fce000f8e18ff */
[----:B------:R2:W-:Y:S02]  /*3d80*/  @P0 STS.U8 [UR4+0x1c], R0 ;  /* 0x00001c00ff000988 */ /* 0x0005e40008000004 */
[----:B------:R-:W3:Y:S02]  /*3d90*/  SYNCS.PHASECHK.TRANS64.TRYWAIT P0, [UR5], R3 ;  /* 0x00000003ff0075a7 */ /* 0x000ee40008001105 */
[----:B--23--:R-:W-:Y:S05]  /*3da0*/  @!P0 BRA `(.L_x_74) ;  /* 0x0000004400788947 */ /* 0x00cfea0003800000 */
.L_x_165:
[----:B------:R-:W-:-:S04]  /*3db0*/  UIADD3 UR7, UPT, UPT, UR16, 0x1, URZ ;  /* 0x0000000110077890 */ /* 0x000fc8000fffe0ff */
[----:B------:R-:W-:-:S04]  /*3dc0*/  UISETP.NE.AND UP0, UPT, UR7, 0x4, UPT ;  /* 0x000000040700788c */ /* 0x000fc8000bf05270 */
[----:B-1----:R-:W-:Y:S02]  /*3dd0*/  USEL UR8, URZ, 0x1, UP0 ;  /* 0x00000001ff087887 */ /* 0x002fe40008000000 */
[----:B------:R-:W-:-:S04]  /*3de0*/  USEL UR7, UR7, URZ, UP0 ;  /* 0x000000ff07077287 */ /* 0x000fc80008000000 */
[----:B------:R-:W-:Y:S01]  /*3df0*/  ULEA UR5, UR7, UR6, 0x3 ;  /* 0x0000000607057291 */ /* 0x000fe2000f8e18ff */
[----:B------:R-:W-:-:S04]  /*3e00*/  LOP3.LUT R2, R11, UR8, RZ, 0x3c, !PT ;  /* 0x000000080b027c12 */ /* 0x000fc8000f8e3cff */
[----:B--2---:R-:W-:-:S04]  /*3e10*/  SHF.L.U32 R3, R2, 0x1f, RZ ;  /* 0x0000001f02037819 */ /* 0x004fc800000006ff */
[----:B------:R-:W1:Y:S02]  /*3e20*/  SYNCS.PHASECHK.TRANS64.TRYWAIT P0, [UR5], R3 ;  /* 0x00000003ff0075a7 */ /* 0x000e640008001105 */
[----:B-1----:R-:W-:Y:S05]  /*3e30*/  @!P0 BRA `(.L_x_75) ;  /* 0x00000044006c8947 */ /* 0x002fea0003800000 */
.L_x_167:
        /* <DEDUP_REMOVED lines=9> */
.L_x_169:
[----:B------:R-:W-:-:S04]  /*3ed0*/  UIADD3 UR7, UPT, UPT, UR7, 0x1, URZ ;  /* 0x0000000107077890 */ /* 0x000fc8000fffe0ff */
[----:B------:R-:W-:-:S04]  /*3ee0*/  UISETP.NE.AND UP0, UPT, UR7, 0x4, UPT ;  /* 0x000000040700788c */ /* 0x000fc8000bf05270 */
[----:B------:R-:W-:Y:S02]  /*3ef0*/  USEL UR5, URZ, 0x1, UP0 ;  /* 0x00000001ff057887 */ /* 0x000fe40008000000 */
[----:B------:R-:W-:-:S04]  /*3f00*/  USEL UR7, UR7, URZ, UP0 ;  /* 0x000000ff07077287 */ /* 0x000fc80008000000 */
[----:B------:R-:W-:Y:S01]  /*3f10*/  ULEA UR7, UR7, UR6, 0x3 ;  /* 0x0000000607077291 */ /* 0x000fe2000f8e18ff */
[----:B-1----:R-:W-:-:S04]  /*3f20*/  LOP3.LUT R3, R2, UR5, RZ, 0x3c, !PT ;  /* 0x0000000502037c12 */ /* 0x002fc8000f8e3cff */
[----:B------:R-:W-:-:S04]  /*3f30*/  SHF.L.U32 R3, R3, 0x1f, RZ ;  /* 0x0000001f03037819 */ /* 0x000fc800000006ff */
[----:B------:R-:W1:Y:S02]  /*3f40*/  SYNCS.PHASECHK.TRANS64.TRYWAIT P0, [UR7], R3 ;  /* 0x00000003ff0075a7 */ /* 0x000e640008001107 */
[----:B-1----:R-:W-:Y:S05]  /*3f50*/  @!P0 BRA `(.L_x_77) ;  /* 0x0000004400548947 */ /* 0x002fea0003800000 */
.L_x_171:
[----:B------:R-:W-:Y:S01]  /*3f60*/  NOP ;  /* 0x0000000000007918 */ /* 0x000fe20000000000 */
[----:B-1----:R-:W1:Y:S01]  /*3f70*/  LDS R0, [UR4+0x14] ;  /* 0x00001404ff007984 */ /* 0x002e620008000800 */
[----:B------:R-:W-:Y:S01]  /*3f80*/  ULOP3.LUT UR6, UR19, 0xffff, URZ, 0xc0, !UPT ;  /* 0x0000ffff13067892 */ /* 0x000fe2000f8ec0ff */
[----:B------:R-:W-:Y:S01]  /*3f90*/  UMOV UR8, 0xffff ;  /* 0x0000ffff00087882 */ /* 0x000fe20000000000 */
[----:B------:R-:W-:Y:S02]  /*3fa0*/  UMOV UR5, 0x1 ;  /* 0x0000000100057882 */ /* 0x000fe40000000000 */
[----:B------:R-:W-:-:S04]  /*3fb0*/  USHF.R.U32.HI UR6, URZ, 0x5, UR6 ;  /* 0x00000005ff067899 */ /* 0x000fc80008011606 */
[----:B------:R-:W-:Y:S02]  /*3fc0*/  USHF.L.U32 UR8, UR8, UR6, URZ ;  /* 0x0000000608087299 */ /* 0x000fe400080006ff */
[----:B------:R-:W-:-:S04]  /*3fd0*/  USHF.L.U32 UR5, UR5, UR6, URZ ;  /* 0x0000000605057299 */ /* 0x000fc800080006ff */
[----:B-1----:R-:W-:-:S04]  /*3fe0*/  LOP3.LUT R0, R0, UR8, RZ, 0xc0, !PT ;  /* 0x0000000800007c12 */ /* 0x002fc8000f8ec0ff */
[----:B------:R-:W-:-:S13]  /*3ff0*/  ISETP.NE.AND P0, PT, R0, UR8, PT ;  /* 0x0000000800007c0c */ /* 0x000fda000bf05270 */
[----:B------:R-:W-:Y:S05]  /*4000*/  @P0 BRA `(.L_x_78) ;  /* 0x0000000000580947 */ /* 0x000fea0003800000 */
[----:B------:R-:W1:Y:S02]  /*4010*/  LDS R0, [UR4+0x18] ;  /* 0x00001804ff007984 */ /* 0x000e640008000800 */
[----:B-1----:R-:W-:-:S04]  /*4020*/  LOP3.LUT R0, R0, UR5, RZ, 0xc0, !PT ;  /* 0x0000000500007c12 */ /* 0x002fc8000f8ec0ff */
[----:B------:R-:W-:-:S13]  /*4030*/  ISETP.NE.AND P0, PT, R0, UR5, PT ;  /* 0x0000000500007c0c */ /* 0x000fda000bf05270 */
[----:B------:R-:W-:Y:S05]  /*4040*/  @P0 BRA `(.L_x_79) ;  /* 0x00000000003c0947 */ /* 0x000fea0003800000 */
[----:B------:R-:W1:Y:S01]  /*4050*/  S2R R2, SR_LANEID ;  /* 0x0000000000027919 */ /* 0x000e620000000000 */
[----:B------:R-:W-:Y:S01]  /*4060*/  ULOP3.LUT UR8, URZ, UR8, URZ, 0x33, !UPT ;  /* 0x00000008ff087292 */ /* 0x000fe2000f8e33ff */
[----:B------:R-:W-:Y:S01]  /*4070*/  LOP3.LUT R4, RZ, UR5, RZ, 0x33, !PT ;  /* 0x00000005ff047c12 */ /* 0x000fe2000f8e33ff */
[----:B------:R-:W-:Y:S02]  /*4080*/  VOTEU.ANY UR7, UPT, PT ;  /* 0x0000000000077886 */ /* 0x000fe400038e0100 */
[----:B------:R-:W-:Y:S01]  /*4090*/  UFLO.U32 UR7, UR7 ;  /* 0x00000007000772bd */ /* 0x000fe200080e0000 */
[----:B------:R-:W2:Y:S01]  /*40a0*/  REDUX UR5, R4 ;  /* 0x00000000040573c4 */ /* 0x000ea20000000000 */
[----:B------:R-:W-:-:S06]  /*40b0*/  IMAD.U32 R0, RZ, RZ, UR8 ;  /* 0x00000008ff007e24 */ /* 0x000fcc000f8e00ff */
[----:B------:R3:W-:Y:S01]  /*40c0*/  UTCATOMSWS.AND URZ, UR8 ;  /* 0x0000000800ff79e3 */ /* 0x0007e20008000000 */
[----:B------:R-:W4:Y:S01]  /*40d0*/  REDUX UR6, R0 ;  /* 0x00000000000673c4 */ /* 0x000f220000000000 */
[----:B-1----:R-:W-:Y:S01]  /*40e0*/  ISETP.EQ.U32.AND P0, PT, R2, UR7, PT ;  /* 0x0000000702007c0c */ /* 0x002fe2000bf02070 */
[----:B--2---:R-:W-:Y:S01]  /*40f0*/  IMAD.U32 R2, RZ, RZ, UR5 ;  /* 0x00000005ff027e24 */ /* 0x004fe2000f8e00ff */
[----:B----4-:R-:W-:-:S11]  /*4100*/  MOV R3, UR6 ;  /* 0x0000000600037c02 */ /* 0x010fd60008000f00 */
[----:B------:R3:W-:Y:S04]  /*4110*/  @P0 ATOMS.AND RZ, [UR4+0x14], R3 ;  /* 0x00001403ffff098c */ /* 0x0007e8000a800004 */
[----:B------:R3:W-:Y:S01]  /*4120*/  @P0 ATOMS.AND RZ, [UR4+0x18], R2 ;  /* 0x00001802ffff098c */ /* 0x0007e2000a800004 */
[----:B------:R-:W-:Y:S05]  /*4130*/  BRA `(.L_x_80) ;  /* 0x0000000000147947 */ /* 0x000fea0003800000 */
.L_x_79:
[----:B------:R-:W-:Y:S02]  /*4140*/  MOV R2, 0x4160 ;  /* 0x0000416000027802 */ /* 0x000fe40000000f00 */
[----:B----45:R-:W-:Y:S05]  /*4150*/  CALL.REL.NOINC `($__internal_0_$__cuda_sm10x_tcgen05_guardrail_trap_col_being_dealloced_not_returned_by_alloc) ;  /* 0x0000004400b07944 */ /* 0x030fea0003c00000 */
[----:B------:R-:W-:Y:S05]  /*4160*/  BRA `(.L_x_80) ;  /* 0x0000000000087947 */ /* 0x000fea0003800000 */
.L_x_78:
[----:B------:R-:W-:Y:S02]  /*4170*/  MOV R2, 0x4190 ;  /* 0x0000419000027802 */ /* 0x000fe40000000f00 */
[----:B----45:R-:W-:Y:S05]  /*4180*/  CALL.REL.NOINC `($__internal_2_$__cuda_sm10x_tcgen05_guardrail_trap_unallocated_columns_being_dealloced) ;  /* 0x0000004400bc7944 */ /* 0x030fea0003c00000 */
.L_x_80:
[----:B------:R-:W-:Y:S01]  /*4190*/  NOP ;  /* 0x0000000000007918 */ /* 0x000fe20000000000 */
[----:B---3--:R-:W-:Y:S05]  /*41a0*/  EXIT ;  /* 0x000000000000794d */ /* 0x008fea0003800000 */
.L_x_62:
[----:B------:R-:W-:-:S09]  /*41b0*/  UISETP.NE.OR UP2, UPT, UR8, 0x3, !UP2 ;  /* 0x000000030800788c */ /* 0x000fd2000d745670 */
[----:B------:R-:W-:Y:S05]  /*41c0*/  BRA.U UP2, `(.L_x_81) ;  /* 0x0000000d02407547 */ /* 0x000fea000b800000 */
[----:B------:R-:W1:Y:S01]  /*41d0*/  LDC R0, c[0x0][0xb30] ;  /* 0x0002cc00ff007b82 */ /* 0x000e620000000800 */
[----:B------:R-:W2:Y:S01]  /*41e0*/  LDCU.64 UR8, c[0x0][0x888] ;  /* 0x00011100ff0877ac */ /* 0x000ea20008000a00 */
[----:B------:R-:W-:Y:S02]  /*41f0*/  HFMA2 R29, -RZ, RZ, 0, 0 ;  /* 0x00000000ff1d7431 */ /* 0x000fe400000001ff */
[----:B------:R-:W-:Y:S01]  /*4200*/  IMAD.MOV.U32 R31, RZ, RZ, 0x1 ;  /* 0x00000001ff1f7424 */ /* 0x000fe200078e00ff */
[----:B------:R-:W-:Y:S01]  /*4210*/  MOV R23, 0x1000 ;  /* 0x0000100000177802 */ /* 0x000fe20000000f00 */
[----:B------:R-:W4:Y:S01]  /*4220*/  LDCU.64 UR4, c[0x0][0x890] ;  /* 0x00011200ff0477ac */ /* 0x000f220008000a00 */
[----:B------:R-:W-:Y:S01]  /*4230*/  IMAD.MOV.U32 R30, RZ, RZ, RZ ;  /* 0x000000ffff1e7224 */ /* 0x000fe200078e00ff */
[----:B------:R-:W3:Y:S01]  /*4240*/  LDC R19, c[0x0][0x370] ;  /* 0x0000dc00ff137b82 */ /* 0x000ee20000000800 */
[----:B------:R-:W-:Y:S01]  /*4250*/  UMOV UR7, 0x400 ;  /* 0x0000040000077882 */ /* 0x000fe20000000000 */
[----:B------:R-:W-:-:S02]  /*4260*/  UPLOP3.LUT UP1, UPT, UPT, UPT, UPT, 0x40, 0x4 ;  /* 0x000000000004789c */ /* 0x000fc40003f2e870 */
[----:B------:R-:W-:-:S04]  /*4270*/  ULEA UR7, UR37, UR7, 0x18 ;  /* 0x0000000725077291 */ /* 0x000fc8000f8ec0ff */
[----:B------:R-:W3:Y:S01]  /*4280*/  LDC R2, c[0x0][0xb0c] ;  /* 0x0002c300ff027b82 */ /* 0x000ee20000000800 */
[----:B------:R-:W-:Y:S02]  /*4290*/  UIADD3 UR13, UPT, UPT, UR7, 0x118, URZ ;  /* 0x00000118070d7890 */ /* 0x000fe4000fffe0ff */
[----:B--2---:R-:W-:Y:S02]  /*42a0*/  UISETP.NE.U32.AND UP2, UPT, UR8, URZ, UPT ;  /* 0x000000ff0800728c */ /* 0x004fe4000bf45070 */
[----:B------:R-:W-:Y:S02]  /*42b0*/  UIADD3 UR17, UPT, UPT, UR7, 0x110, URZ ;  /* 0x0000011007117890 */ /* 0x000fe4000fffe0ff */
[----:B----4-:R-:W-:Y:S01]  /*42c0*/  UISETP.NE.U32.AND UP3, UPT, UR4, URZ, UPT ;  /* 0x000000ff0400728c */ /* 0x010fe2000bf65070 */
[----:B------:R-:W2:Y:S01]  /*42d0*/  LDC R18, c[0x0][0xb20] ;  /* 0x0002c800ff127b82 */ /* 0x000ea20000000800 */
[----:B-1----:R-:W-:Y:S01]  /*42e0*/  ISETP.NE.AND P1, PT, R0, 0x1, PT ;  /* 0x000000010000780c */ /* 0x002fe20003f25270 */
[----:B------:R-:W-:-:S02]  /*42f0*/  UISETP.NE.AND.EX UP2, UPT, UR9, URZ, UPT, UP2 ;  /* 0x000000ff0900728c */ /* 0x000fc4000bf45320 */
[----:B------:R-:W-:Y:S02]  /*4300*/  UPRMT UR13, UR37, 0x654, UR13 ;  /* 0x00000654250d7896 */ /* 0x000fe4000800000d */
[----:B------:R-:W-:Y:S02]  /*4310*/  UISETP.NE.AND.EX UP3, UPT, UR5, URZ, UPT, UP3 ;  /* 0x000000ff0500728c */ /* 0x000fe4000bf65330 */
[----:B------:R-:W1:Y:S08]  /*4320*/  LDC.64 R32, c[0x0][0x348] ;  /* 0x0000d200ff207b82 */ /* 0x000e700000000a00 */
[----:B------:R-:W4:Y:S08]  /*4330*/  LDC.64 R16, c[0x0][0xb10] ;  /* 0x0002c400ff107b82 */ /* 0x000f300000000a00 */
[----:B------:R-:W1:Y:S08]  /*4340*/  LDC.64 R6, c[0x0][0xb18] ;  /* 0x0002c600ff067b82 */ /* 0x000e700000000a00 */
[----:B------:R-:W1:Y:S08]  /*4350*/  LDC.64 R4, c[0x0][0xb28] ;  /* 0x0002ca00ff047b82 */ /* 0x000e700000000a00 */
[----:B--23--:R-:W1:Y:S02]  /*4360*/  LDC R22, c[0x0][0x374] ;  /* 0x0000dd00ff167b82 */ /* 0x00ce640000000800 */
.L_x_90:
[C---:B------:R-:W-:Y:S02]  /*4370*/  LEA R0, R30.reuse, UR7, 0x3 ;  /* 0x000000071e007c11 */ /* 0x040fe4000f8e18ff */
[----:B------:R-:W-:Y:S02]  /*4380*/  SHF.L.U32 R3, R29, 0x1f, RZ ;  /* 0x0000001f1d037819 */ /* 0x000fe400000006ff */
[----:B------:R-:W-:Y:S02]  /*4390*/  LEA R24, R30, UR7, 0x4 ;  /* 0x000000071e187c11 */ /* 0x000fe4000f8e20ff */
[----:B--2---:R-:W2:Y:S02]  /*43a0*/  SYNCS.PHASECHK.TRANS64.TRYWAIT P0, [R0+URZ+0x140], R3 ;  /* 0x00014003000075a7 */ /* 0x004ea400080011ff */
[----:B--2---:R-:W-:Y:S05]  /*43b0*/  @!P0 BRA `(.L_x_82) ;  /* 0x0000004000548947 */ /* 0x004fea0003800000 */
.L_x_172:
[----:B------:R-:W-:Y:S01]  /*43c0*/  ISETP.GE.AND P0, PT, R40, 0x1, PT ;  /* 0x000000012800780c */ /* 0x000fe20003f06270 */
[----:B------:R-:W3:Y:S01]  /*43d0*/  LDS.128 R24, [R24+0x1d0] ;  /* 0x0001d00018187984 */ /* 0x000ee20000000c00 */
[----:B--2---:R-:W-:Y:S01]  /*43e0*/  VIADD R0, R0, 0x150 ;  /* 0x0000015000007836 */ /* 0x004fe20000000000 */
[----:B------:R-:W-:Y:S01]  /*43f0*/  @!PT LDS RZ, [RZ] ;  /* 0x00000000fffff984 */ /* 0x000fe20000000800 */
[----:B------:R-:W-:Y:S01]  /*4400*/  @!PT LDS RZ, [RZ] ;  /* 0x00000000fffff984 */ /* 0x000fe20000000800 */
[----:B------:R-:W-:Y:S01]  /*4410*/  @!PT LDS RZ, [RZ] ;  /* 0x00000000fffff984 */ /* 0x000fe20000000800 */
[----:B------:R-:W-:Y:S01]  /*4420*/  @!PT LDS RZ, [RZ] ;  /* 0x00000000fffff984 */ /* 0x000fe20000000800 */
[----:B------:R2:W-:Y:S06]  /*4430*/  MEMBAR.ALL.CTA ;  /* 0x0000000000007992 */ /* 0x0005ec0000008000 */
[----:B--2---:R-:W2:Y:S01]  /*4440*/  FENCE.VIEW.ASYNC.S ;  /* 0x00000000000073c6 */ /* 0x004ea20000000000 */
[----:B------:R-:W-:Y:S04]  /*4450*/  PRMT R0, RZ, 0x654, R0 ;  /* 0x00000654ff007816 */ /* 0x000fe80000000000 */
[----:B--2---:R2:W-:Y:S01]  /*4460*/  SYNCS.ARRIVE.TRANS64.RED.A1T0 RZ, [R0+URZ], RZ ;  /* 0x000000ff00ff79a7 */ /* 0x0045e200081004ff */
[----:B---3--:R-:W-:Y:S11]  /*4470*/  LOP3.LUT P3, RZ, R26, 0x1, RZ, 0xc0, !PT ;  /* 0x000000011aff7812 */ /* 0x008ff6000786c0ff */
[----:B------:R-:W-:Y:S02]  /*4480*/  @!UPT UIADD3 URZ, UPT, UPT, URZ, URZ, URZ ;  /* 0x000000fffffff290 */ /* 0x000fe4000fffe0ff */
[----:B------:R-:W-:Y:S02]  /*4490*/  @P3 MOV R13, R24 ;  /* 0x00000018000d3202 */ /* 0x000fe40000000f00 */
[----:B------:R-:W-:Y:S01]  /*44a0*/  @P3 LOP3.LUT R8, R25, 0xffff, RZ, 0xc0, !PT ;  /* 0x0000ffff19083812 */ /* 0x000fe200078ec0ff */
[----:B--2---:R-:W-:Y:S06]  /*44b0*/  @!P0 BRA `(.L_x_83) ;  /* 0x0000000000a48947 */ /* 0x004fec0003800000 */
[----:B-1----:R-:W-:Y:S01]  /*44c0*/  IMAD.HI.U32 R35, R22, R7, RZ ;  /* 0x0000000716237227 */ /* 0x002fe200078e00ff */
[----:B------:R-:W-:Y:S02]  /*44d0*/  ISETP.NE.AND P0, PT, R6, 0x1, PT ;  /* 0x000000010600780c */ /* 0x000fe40003f05270 */
[----:B------:R-:W-:Y:S01]  /*44e0*/  ISETP.NE.AND P2, PT, R40, 0x1, PT ;  /* 0x000000012800780c */ /* 0x000fe20003f45270 */
[----:B----4-:R-:W-:Y:S01]  /*44f0*/  IMAD.HI.U32 R34, R19, R16, RZ ;  /* 0x0000001013227227 */ /* 0x010fe200078e00ff */
[----:B------:R-:W-:Y:S02]  /*4500*/  SHF.R.U32.HI R35, RZ, R18, R35 ;  /* 0x00000012ff237219 */ /* 0x000fe40000011623 */
[----:B------:R-:W-:Y:S01]  /*4510*/  ISETP.NE.AND P4, PT, R2, 0x1, PT ;  /* 0x000000010200780c */ /* 0x000fe20003f85270 */
[----:B------:R-:W-:Y:S01]  /*4520*/  IMAD.HI.U32 R36, R13, R16, RZ ;  /* 0x000000100d247227 */ /* 0x000fe200078e00ff */
[----:B------:R-:W-:Y:S02]  /*4530*/  SHF.R.U32.HI R34, RZ, R17, R34 ;  /* 0x00000011ff227219 */ /* 0x000fe40000011622 */
[----:B------:R-:W-:Y:S01]  /*4540*/  SEL R3, R22, R35, !P0 ;  /* 0x0000002316037207 */ /* 0x000fe20004000000 */
[C---:B------:R-:W-:Y:S01]  /*4550*/  IMAD.HI.U32 R35, R8.reuse, R7, RZ ;  /* 0x0000000708237227 */ /* 0x040fe200078e00ff */
[----:B------:R-:W-:Y:S02]  /*4560*/  SEL R11, R19, R34, !P4 ;  /* 0x00000022130b7207 */ /* 0x000fe40006000000 */
[----:B------:R-:W-:Y:S01]  /*4570*/  SHF.R.U32.HI R36, RZ, R17, R36 ;  /* 0x00000011ff247219 */ /* 0x000fe20000011624 */
[----:B------:R-:W-:Y:S01]  /*4580*/  IMAD.HI.U32 R38, R3, R4, RZ ;  /* 0x0000000403267227 */ /* 0x000fe200078e00ff */
[----:B------:R-:W-:Y:S03]  /*4590*/  SHF.R.U32.HI R35, RZ, R18, R35 ;  /* 0x00000012ff237219 */ /* 0x000fe60000011623 */
[----:B------:R-:W-:Y:S01]  /*45a0*/  IMAD.HI.U32 R34, R11, R4, RZ ;  /* 0x000000040b227227 */ /* 0x000fe200078e00ff */
[----:B------:R-:W-:Y:S02]  /*45b0*/  @P2 SHF.R.U32.HI R3, RZ, R5, R38 ;  /* 0x00000005ff032219 */ /* 0x000fe40000011626 */
[----:B------:R-:W-:Y:S02]  /*45c0*/  SEL R9, R8, R35, !P0 ;  /* 0x0000002308097207 */ /* 0x000fe40004000000 */
[----:B------:R-:W-:Y:S01]  /*45d0*/  @P2 SHF.R.U32.HI R11, RZ, R5, R34 ;  /* 0x00000005ff0b2219 */ /* 0x000fe20000011622 */
[C---:B------:R-:W-:Y:S01]  /*45e0*/  IMAD R10, R40.reuse, R3, RZ ;  /* 0x00000003280a7224 */ /* 0x040fe200078e02ff */
[----:B------:R-:W-:Y:S01]  /*45f0*/  SEL R3, R13, R36, !P4 ;  /* 0x000000240d037207 */ /* 0x000fe20006000000 */
[C---:B------:R-:W-:Y:S03]  /*4600*/  IMAD.HI.U32 R14, R9.reuse, R4, RZ ;  /* 0x00000004090e7227 */ /* 0x040fe600078e00ff */
[----:B------:R-:W-:Y:S01]  /*4610*/  ISETP.GE.AND P0, PT, R9, R10, PT ;  /* 0x0000000a0900720c */ /* 0x000fe20003f06270 */
[C---:B------:R-:W-:Y:S01]  /*4620*/  IMAD R12, R40.reuse, R11, RZ ;  /* 0x0000000b280c7224 */ /* 0x040fe200078e02ff */
[-C--:B------:R-:W-:Y:S04]  /*4630*/  SHF.R.U32.HI R14, RZ, R5.reuse, R14 ;  /* 0x00000005ff0e7219 */ /* 0x080fe8000001160e */
[----:B------:R-:W-:Y:S02]  /*4640*/  ISETP.GE.OR P0, PT, R3, R12, P0 ;  /* 0x0000000c0300720c */ /* 0x000fe40000706670 */
[----:B------:R-:W-:Y:S05]  /*4650*/  SEL R15, R9, R14, !P2 ;  /* 0x0000000e090f7207 */ /* 0x000fea0005000000 */
[----:B------:R-:W-:Y:S04]  /*4660*/  IMAD.MOV R14, RZ, RZ, -R15 ;  /* 0x000000ffff0e7224 */ /* 0x000fe800078e0a0f */
[----:B------:R-:W-:Y:S02]  /*4670*/  IMAD R14, R40, R14, R9 ;  /* 0x0000000e280e7224 */ /* 0x000fe400078e0209 */
[C---:B------:R-:W-:Y:S05]  /*4680*/  @!P0 IMAD.HI.U32 R10, R3.reuse, R4, RZ ;  /* 0x00000004030a8227 */ /* 0x040fea00078e00ff */
[----:B------:R-:W-:Y:S04]  /*4690*/  @!P0 SHF.R.U32.HI R10, RZ, R5, R10 ;  /* 0x00000005ff0a8219 */ /* 0x000fe8000001160a */
[----:B------:R-:W-:Y:S01]  /*46a0*/  @!P0 SEL R0, R3, R10, !P2 ;  /* 0x0000000a03008207 */ /* 0x000fe20005000000 */
[----:B------:R-:W-:Y:S03]  /*46b0*/  IMAD.MOV R10, RZ, RZ, -R3 ;  /* 0x000000ffff0a7224 */ /* 0x000fe600078e0a03 */
[----:B------:R-:W-:Y:S01]  /*46c0*/  @!P0 IADD3 R15, PT, PT, R15, -R0, RZ ;  /* 0x800000000f0f8210 */ /* 0x000fe20007ffe0ff */
[----:B------:R-:W-:Y:S01]  /*46d0*/  @!P0 IMAD R0, R11, R14, R0 ;  /* 0x0000000e0b008224 */ /* 0x000fe200078e0200 */
[----:B------:R-:W-:Y:S01]  /*46e0*/  IADD3 R11, PT, PT, -R9, RZ, RZ ;  /* 0x000000ff090b7210 */ /* 0x000fe20007ffe1ff */
[----:B------:R-:W-:Y:S02]  /*46f0*/  IMAD R13, R2, R10, R13 ;  /* 0x0000000a020d7224 */ /* 0x000fe400078e020d */
[----:B------:R-:W-:Y:S02]  /*4700*/  @!P0 IMAD R9, R15, R40, R3 ;  /* 0x000000280f098224 */ /* 0x000fe400078e0203 */
[----:B------:R-:W-:Y:S02]  /*4710*/  @!P0 IMAD.MOV.U32 R3, RZ, RZ, R0 ;  /* 0x000000ffff038224 */ /* 0x000fe400078e0000 */
[----:B------:R-:W-:Y:S02]  /*4720*/  IMAD R8, R6, R11, R8 ;  /* 0x0000000b06087224 */ /* 0x000fe400078e0208 */
[----:B------:R-:W-:Y:S02]  /*4730*/  IMAD R13, R3, R2, R13 ;  /* 0x00000002030d7224 */ /* 0x000fe400078e020d */
[----:B------:R-:W-:Y:S02]  /*4740*/  IMAD R8, R9, R6, R8 ;  /* 0x0000000609087224 */ /* 0x000fe400078e0208 */
.L_x_83:
[----:B------:R-:W-:Y:S05]  /*4750*/  BRA.U UP1, `(.L_x_84) ;  /* 0x0000000101107547 */ /* 0x000fea000b800000 */
[----:B------:R-:W-:Y:S04]  /*4760*/  MOV R0, UR6 ;  /* 0x0000000600007c02 */ /* 0x000fe80008000f00 */
[----:B------:R-:W-:Y:S04]  /*4770*/  SHF.L.U32 R3, R0, 0x1f, RZ ;  /* 0x0000001f00037819 */ /* 0x000fe800000006ff */
[----:B------:R-:W2:Y:S02]  /*4780*/  SYNCS.PHASECHK.TRANS64.TRYWAIT P0, [UR7+0x138], R3 ;  /* 0x00013803ff0075a7 */ /* 0x000ea40008001107 */
[----:B--2---:R-:W-:Y:S05]  /*4790*/  @!P0 BRA `(.L_x_85) ;  /* 0x0000003c00708947 */ /* 0x004fea0003800000 */
.L_x_84:
[----:B------:R-:W-:Y:S02]  /*47a0*/  R2UR UR19, R21 ;  /* 0x00000000151372ca */ /* 0x000fe400000e0000 */
[----:B------:R-:W-:Y:S02]  /*47b0*/  R2UR UR18, R20 ;  /* 0x00000000141272ca */ /* 0x000fe400000e0000 */
[----:B------:R-:W-:Y:S02]  /*47c0*/  ISETP.NE.U32.AND P2, PT, RZ, UR4, PT ;  /* 0x00000004ff007c0c */ /* 0x000fe4000bf45070 */
[----:B------:R-:W-:Y:S02]  /*47d0*/  SHF.L.U32 R12, R31, 0x1f, RZ ;  /* 0x0000001f1f0c7819 */ /* 0x000fe400000006ff */
[----:B------:R-:W-:Y:S05]  /*47e0*/  ISETP.NE.AND.EX P2, PT, RZ, UR5, PT, P2 ;  /* 0x00000005ff007c0c */ /* 0x000fea000bf45320 */
[----:B------:R-:W-:Y:S02]  /*47f0*/  USHF.L.U32 UR19, UR19, 0x6, URZ ;  /* 0x0000000613137899 */ /* 0x000fe400080006ff */
[----:B------:R-:W-:Y:S01]  /*4800*/  USHF.L.U32 UR18, UR18, 0x7, URZ ;  /* 0x0000000712127899 */ /* 0x000fe200080006ff */
[----:B------:R-:W-:Y:S11]  /*4810*/  BRA.U !UP3, `(.L_x_86) ;  /* 0x000000010b347547 */ /* 0x000ff6000b800000 */
[----:B------:R-:W-:Y:S01]  /*4820*/  UPLOP3.LUT UP0, UPT, UPT, UPT, UP2, 0x80, 0x8 ;  /* 0x000000000008789c */ /* 0x000fe20003f0f020 */
[----:B--2---:R-:W-:Y:S02]  /*4830*/  HFMA2 R0, -RZ, RZ, 0, 5.9604644775390625e-08 ;  /* 0x00000001ff007431 */ /* 0x004fe400000001ff */
[----:B------:R-:W-:Y:S03]  /*4840*/  IMAD.MOV.U32 R95, RZ, RZ, 0x1 ;  /* 0x00000001ff5f7424 */ /* 0x000fe600078e00ff */
[----:B------:R-:W-:Y:S05]  /*4850*/  PLOP3.LUT P0, PT, PT, PT, UP0, 0x80, 0x8 ;  /* 0x000000000008781c */ /* 0x000fea0003f0f008 */
[----:B------:R-:W2:Y:S01]  /*4860*/  @UP0 LDCU.64 UR10, c[0x0][0x888] ;  /* 0x00011100ff0a07ac */ /* 0x000ea20008000a00 */
[----:B------:R-:W-:Y:S07]  /*4870*/  @UP0 UIMAD UR8, UR36, UR4, URZ ;  /* 0x00000004240802a4 */ /* 0x000fee000f8e02ff */
[----:B------:R-:W-:Y:S01]  /*4880*/  @!P0 PRMT R95, R0, 0x7610, R95 ;  /* 0x00007610005f8816 */ /* 0x000fe2000000005f */
[----:B--2---:R-:W-:Y:S03]  /*4890*/  @UP0 UIMAD.WIDE UR10, UR8, 0x4, UR10 ;  /* 0x00000004080a08a5 */ /* 0x004fe6000f8e020a */
[----:B------:R-:W2:Y:S03]  /*48a0*/  @!UP0 LDCU UR8, c[0x0][0x880] ;  /* 0x00011000ff0887ac */ /* 0x000ea60008000800 */
[----:B------:R-:W-:Y:S01]  /*48b0*/  IMAD.U32 R10, RZ, RZ, UR10 ;  /* 0x0000000aff0a7e24 */ /* 0x000fe2000f8e00ff */
[----:B------:R-:W-:Y:S05]  /*48c0*/  MOV R11, UR11 ;  /* 0x0000000b000b7c02 */ /* 0x000fea0008000f00 */
[----:B-----5:R3:W5:Y:S02]  /*48d0*/  @P0 LDG.E R49, desc[UR46][R10.64] ;  /* 0x0000002e0a310981 */ /* 0x020764000c1e1900 */
[----:B--23--:R-:W-:Y:S07]  /*48e0*/  @!P0 IMAD.U32 R49, RZ, RZ, UR8 ;  /* 0x00000008ff318e24 */ /* 0x00cfee000f8e00ff */
.L_x_86:
[----:B-----5:R-:W-:Y:S01]  /*48f0*/  @!P2 FSETP.EQ.AND P0, PT, R49, RZ, PT ;  /* 0x000000ff3100a20b */ /* 0x020fe20003f02000 */
[----:B------:R-:W-:Y:S01]  /*4900*/  @!UPT UIADD3 URZ, UPT, UPT, URZ, URZ, URZ ;  /* 0x000000fffffff290 */ /* 0x000fe2000fffe0ff */
[----:B------:R-:W-:Y:S11]  /*4910*/  @!P2 BRA `(.L_x_87) ;  /* 0x000000000014a947 */ /* 0x000ff60003800000 */
[----:B------:R-:W-:Y:S02]  /*4920*/  LOP3.LUT P2, RZ, R95, 0xff, RZ, 0xc0, !PT ;  /* 0x000000ff5fff7812 */ /* 0x000fe4000784c0ff */
[----:B------:R-:W-:Y:S04]  /*4930*/  PLOP3.LUT P0, PT, PT, PT, UP0, 0x80, 0x8 ;  /* 0x000000000008781c */ /* 0x000fe80003f0f008 */
[----:B------:R-:W-:Y:S07]  /*4940*/  PLOP3.LUT P0, PT, P0, PT, PT, 0x8, 0x80 ;  /* 0x000000000080781c */ /* 0x000fee000070e170 */
[----:B------:R-:W-:Y:S11]  /*4950*/  @P2 FSETP.EQ.AND P0, PT, R49, RZ, PT ;  /* 0x000000ff3100220b */ /* 0x000ff60003f02000 */
[----:B------:R-:W-:Y:S02]  /*4960*/  @!UPT UIADD3 URZ, UPT, UPT, URZ, URZ, URZ ;  /* 0x000000fffffff290 */ /* 0x000fe4000fffe0ff */
.L_x_87:
[----:B------:R-:W3:Y:S01]  /*4970*/  SYNCS.PHASECHK.TRANS64.TRYWAIT P2, [UR7+0x120], R12 ;  /* 0x0001200cff0075a7 */ /* 0x000ee20008041107 */
[----:B------:R-:W-:Y:S04]  /*4980*/  ELECT P4, URZ, PT ;  /* 0x0000000000ff782f */ /* 0x000fe80003880000 */
[----:B------:R-:W-:Y:S11]  /*4990*/  PLOP3.LUT P4, PT, P0, P4, PT, 0xf2, 0x2f ;  /* 0x00000000002f781c */ /* 0x000ff60000789e72 */
[----:B------:R-:W-:Y:S02]  /*49a0*/  @!UPT UIADD3 URZ, UPT, UPT, URZ, URZ, URZ ;  /* 0x000000fffffff290 */ /* 0x000fe4000fffe0ff */
[----:B-1----:R-:W-:Y:S05]  /*49b0*/  @!P4 IADD3 R21, P0, PT, R32, 0x580, RZ ;  /* 0x000005802015c810 */ /* 0x002fea0007f1e0ff */
[----:B------:R-:W-:Y:S01]  /*49c0*/  @!P4 IMAD.X R20, RZ, RZ, R33, P0 ;  /* 0x000000ffff14c224 */ /* 0x000fe200000e0621 */
[----:B---3--:R-:W-:Y:S07]  /*49d0*/  @!P2 BRA `(.L_x_88) ;  /* 0x0000003800f8a947 */ /* 0x008fee0003800000 */
.L_x_175:
[----:B------:R-:W3:Y:S01]  /*49e0*/  LDC.64 R14, c[0x0][0xb10] ;  /* 0x0002c400ff0e7b82 */ /* 0x000ee20000000a00 */
[----:B------:R-:W-:Y:S01]  /*49f0*/  @!P4 R2UR UR8, R20 ;  /* 0x000000001408c2ca */ /* 0x000fe200000e0000 */
[----:B------:R-:W-:Y:S01]  /*4a00*/  VOTEU.ALL UP1, P4 ;  /* 0x0000000000ff7886 */ /* 0x000fe20002020000 */
[----:B------:R-:W-:Y:S01]  /*4a10*/  @!P4 R2UR UR9, R21 ;  /* 0x000000001509c2ca */ /* 0x000fe200000e0000 */
[----:B------:R-:W-:Y:S01]  /*4a20*/  UMOV UR10, 0x0 ;  /* 0x00000000000a7882 */ /* 0x000fe20000000000 */
[----:B------:R-:W-:Y:S03]  /*4a30*/  UMOV UR11, 0x10000000 ;  /* 0x10000000000b7882 */ /* 0x000fe60000000000 */
[----:B------:R-:W5:Y:S01]  /*4a40*/  LDC.64 R10, c[0x0][0xb18] ;  /* 0x0002c600ff0a7b82 */ /* 0x000f620000000a00 */
[----:B------:R-:W-:Y:S01]  /*4a50*/  @!UP1 UIADD3 UR16, UPT, UPT, UR7, 0x200, URZ ;  /* 0x0000020007109890 */ /* 0x000fe2000fffe0ff */
[----:B------:R-:W-:Y:S01]  /*4a60*/  @P3 SHF.R.U32.HI R28, RZ, 0x10, R25 ;  /* 0x00000010ff1c3819 */ /* 0x000fe20000011619 */
[----:B------:R-:W-:Y:S01]  /*4a70*/  VOTEU.ALL UP1, P4 ;  /* 0x0000000000ff7886 */ /* 0x000fe20002020000 */
[----:B------:R-:W-:Y:S01]  /*4a80*/  UMOV UR20, UR36 ;  /* 0x0000002400147c82 */ /* 0x000fe20008000000 */
[----:B------:R-:W-:Y:S03]  /*4a90*/  VIADD R30, R30, 0x1 ;  /* 0x000000011e1e7836 */ /* 0x000fe60000000000 */
[----:B--2---:R-:W2:Y:S01]  /*4aa0*/  @!P1 LDC R0, c[0x0][0xb20] ;  /* 0x0002c800ff009b82 */ /* 0x004ea20000000800 */
[----:B------:R-:W-:Y:S01]  /*4ab0*/  IMAD.U32 R21, RZ, RZ, UR8 ;  /* 0x00000008ff157e24 */ /* 0x000fe2000f8e00ff */
[----:B------:R-:W-:Y:S06]  /*4ac0*/  UPRMT UR8, UR37, 0x654, UR17 ;  /* 0x0000065425087896 */ /* 0x000fec0008000011 */
[----:B-1----:R-:W1:Y:S01]  /*4ad0*/  @!P1 LDC R3, c[0x0][0xb0c] ;  /* 0x0002c300ff039b82 */ /* 0x002e620000000800 */
[----:B------:R-:W-:Y:S01]  /*4ae0*/  IMAD.U32 R20, RZ, RZ, UR9 ;  /* 0x00000009ff147e24 */ /* 0x000fe2000f8e00ff */
[----:B------:R-:W-:Y:S04]  /*4af0*/  @!P4 R2UR UR15, R21 ;  /* 0x00000000150fc2ca */ /* 0x000fe800000e0000 */
[----:B------:R-:W-:Y:S01]  /*4b00*/  @!P4 R2UR UR14, R20 ;  /* 0x00000000140ec2ca */ /* 0x000fe200000e0000 */
[----:B------:R-:W-:Y:S11]  /*4b10*/  @!P4 IMAD.MOV.U32 R20, RZ, RZ, 0x1000 ;  /* 0x00001000ff14c424 */ /* 0x000ff600078e00ff */
[----:B------:R-:W-:Y:S01]  /*4b20*/  @!UPT UIADD3 URZ, UPT, UPT, URZ, URZ, URZ ;  /* 0x000000fffffff290 */ /* 0x000fe2000fffe0ff */
[----:B------:R1:W-:Y:S01]  /*4b30*/  @!UP1 UTMALDG.3D [UR16], [UR14], desc[UR10] ;  /* 0x00000a100e0095b4 */ /* 0x0003e20008011000 */
[----:B------:R1:W-:Y:S02]  /*4b40*/  @!P4 SYNCS.ARRIVE.TRANS64.RED.A0TR RZ, [UR7+0x110], R20 ;  /* 0x00011014ffffc9a7 */ /* 0x0003e40008300407 */
[----:B-1----:R-:W-:Y:S01]  /*4b50*/  @!P1 ISETP.NE.AND P2, PT, R3, 0x1, PT ;  /* 0x000000010300980c */ /* 0x002fe20003f45270 */
[C---:B---3--:R-:W-:Y:S01]  /*4b60*/  @!P1 IMAD.HI.U32 R14, R13.reuse, R14, RZ ;  /* 0x0000000e0d0e9227 */ /* 0x048fe200078e00ff */
[----:B-----5:R-:W-:Y:S03]  /*4b70*/  @!P1 ISETP.NE.AND P0, PT, R10, 0x1, PT ;  /* 0x000000010a00980c */ /* 0x020fe60003f05270 */
[C---:B------:R-:W-:Y:S01]  /*4b80*/  @!P1 IMAD.HI.U32 R11, R8.reuse, R11, RZ ;  /* 0x0000000b080b9227 */ /* 0x040fe200078e00ff */
[----:B------:R-:W-:Y:S04]  /*4b90*/  @!P1 SHF.R.U32.HI R14, RZ, R15, R14 ;  /* 0x0000000fff0e9219 */ /* 0x000fe8000001160e */
[----:B--2---:R-:W-:Y:S01]  /*4ba0*/  @!P1 SHF.R.U32.HI R9, RZ, R0, R11 ;  /* 0x00000000ff099219 */ /* 0x004fe2000001160b */
[----:B------:R-:W-:Y:S01]  /*4bb0*/  SYNCS.ARRIVE.TRANS64.RED.A1T0 RZ, [UR8], RZ ;  /* 0x000000ffffff79a7 */ /* 0x000fe20008100408 */
[----:B------:R-:W-:Y:S02]  /*4bc0*/  @!P1 SEL R14, R13, R14, !P2 ;  /* 0x0000000e0d0e9207 */ /* 0x000fe40005000000 */
[----:B------:R-:W-:Y:S01]  /*4bd0*/  @!P1 SEL R9, R8, R9, !P0 ;  /* 0x0000000908099207 */ /* 0x000fe20004000000 */
[----:B------:R-:W1:Y:S04]  /*4be0*/  SYNCS.PHASECHK.TRANS64.TRYWAIT P5, [UR7+0x128], R12 ;  /* 0x0001280cff0075a7 */ /* 0x000e6800080a1107 */
[----:B------:R-:W-:Y:S02]  /*4bf0*/  @!P1 IMAD.IADD R0, R9, 0x1, -R14 ;  /* 0x0000000109009824 */ /* 0x000fe400078e0a0e */
[----:B------:R-:W-:Y:S02]  /*4c00*/  @!P1 IMAD.IADD R9, R14, 0x1, -R9 ;  /* 0x000000010e099824 */ /* 0x000fe400078e0a09 */
[----:B------:R-:W-:Y:S02]  /*4c10*/  @!P1 IMAD R13, R0, R3, R13 ;  /* 0x00000003000d9224 */ /* 0x000fe400078e020d */
[----:B------:R-:W-:Y:S01]  /*4c20*/  @!P1 IMAD R8, R9, R10, R8 ;  /* 0x0000000a09089224 */ /* 0x000fe200078e0208 */
[----:B-1----:R-:W-:Y:S06]  /*4c30*/  @!P5 BRA `(.L_x_89) ;  /* 0x000000380078d947 */ /* 0x002fec0003800000 */
.L_x_177:
[----:B-1----:R-:W-:Y:S01]  /*4c40*/  @!P4 IADD3 R3, P0, PT, R32, 0x580, RZ ;  /* 0x000005802003c810 */ /* 0x002fe20007f1e0ff */
[----:B------:R-:W-:Y:S01]  /*4c50*/  VOTEU.ALL UP1, P4 ;  /* 0x0000000000ff7886 */ /* 0x000fe20002020000 */
[----:B------:R-:W-:Y:S01]  /*4c60*/  UMOV UR20, 0x0 ;  /* 0x0000000000147882 */ /* 0x000fe20000000000 */
[----:B------:R-:W-:Y:S01]  /*4c70*/  UMOV UR21, 0x10000000 ;  /* 0x1000000000157882 */ /* 0x000fe20000000000 */
[----:B------:R-:W-:Y:S01]  /*4c80*/  @!P4 R2UR UR9, R3 ;  /* 0x000000000309c2ca */ /* 0x000fe200000e0000 */
[----:B------:R-:W-:Y:S01]  /*4c90*/  @!P4 IMAD.X R0, RZ, RZ, R33, P0 ;  /* 0x000000ffff00c224 */ /* 0x000fe200000e0621 */
[----:B------:R-:W-:Y:S01]  /*4ca0*/  @!UP1 UIADD3 UR10, UPT, UPT, UR18, 0x40, URZ ;  /* 0x00000040120a9890 */ /* 0x000fe2000fffe0ff */
[----:B------:R-:W-:Y:S01]  /*4cb0*/  ISETP.NE.AND P0, PT, R30, 0x2, PT ;  /* 0x000000021e00780c */ /* 0x000fe20003f05270 */
[----:B------:R-:W-:Y:S01]  /*4cc0*/  UMOV UR11, UR19 ;  /* 0x00000013000b7c82 */ /* 0x000fe20008000000 */
[----:B------:R-:W-:Y:S01]  /*4cd0*/  UMOV UR12, UR36 ;  /* 0x00000024000c7c82 */ /* 0x000fe20008000000 */
[----:B------:R-:W-:Y:S01]  /*4ce0*/  @!P4 R2UR UR8, R0 ;  /* 0x000000000008c2ca */ /* 0x000fe200000e0000 */
[----:B------:R-:W-:Y:S01]  /*4cf0*/  IMAD.IADD R20, R8, 0x1, R94 ;  /* 0x0000000108147824 */ /* 0x000fe200078e025e */
[----:B------:R-:W-:Y:S01]  /*4d00*/  @P3 R2UR UR36, R28 ;  /* 0x000000001c2432ca */ /* 0x000fe200000e0000 */
[----:B------:R-:W-:Y:S01]  /*4d10*/  IMAD.IADD R21, R13, 0x1, R96 ;  /* 0x000000010d157824 */ /* 0x000fe200078e0260 */
[----:B------:R-:W-:Y:S02]  /*4d20*/  SEL R0, RZ, 0x1, P0 ;  /* 0x00000001ff007807 */ /* 0x000fe40000000000 */
[----:B------:R-:W-:Y:S01]  /*4d30*/  LOP3.LUT R31, R31, 0x1, RZ, 0x3c, !PT ;  /* 0x000000011f1f7812 */ /* 0x000fe200078e3cff */
[----:B------:R-:W-:Y:S01]  /*4d40*/  IMAD.U32 R10, RZ, RZ, UR9 ;  /* 0x00000009ff0a7e24 */ /* 0x000fe2000f8e00ff */
[----:B------:R-:W-:Y:S01]  /*4d50*/  @!UP1 UIADD3 UR9, UPT, UPT, UR7, 0x118, URZ ;  /* 0x0000011807099890 */ /* 0x000fe2000fffe0ff */
[----:B------:R-:W-:Y:S02]  /*4d60*/  LOP3.LUT R29, R29, R0, RZ, 0x3c, !PT ;  /* 0x000000001d1d7212 */ /* 0x000fe400078e3cff */
[----:B------:R-:W-:Y:S02]  /*4d70*/  SEL R30, R30, RZ, P0 ;  /* 0x000000ff1e1e7207 */ /* 0x000fe40000000000 */
[----:B------:R-:W-:Y:S01]  /*4d80*/  IMAD.U32 R11, RZ, RZ, UR8 ;  /* 0x00000008ff0b7e24 */ /* 0x000fe2000f8e00ff */
[----:B------:R-:W-:Y:S01]  /*4d90*/  @!P4 R2UR UR14, R10 ;  /* 0x000000000a0ec2ca */ /* 0x000fe200000e0000 */
[----:B------:R-:W-:Y:S01]  /*4da0*/  @!UP1 UIADD3 UR8, UPT, UPT, UR7, 0x1200, URZ ;  /* 0x0000120007089890 */ /* 0x000fe2000fffe0ff */
[----:B------:R-:W-:Y:S02]  /*4db0*/  VOTEU.ALL UP1, P4 ;  /* 0x0000000000ff7886 */ /* 0x000fe40002020000 */
[----:B------:R-:W-:Y:S11]  /*4dc0*/  @!P4 R2UR UR15, R11 ;  /* 0x000000000b0fc2ca */ /* 0x000ff600000e0000 */
[----:B------:R-:W-:Y:S02]  /*4dd0*/  @!UPT UIADD3 URZ, UPT, UPT, URZ, URZ, URZ ;  /* 0x000000fffffff290 */ /* 0x000fe4000fffe0ff */
[----:B------:R2:W-:Y:S01]  /*4de0*/  @!UP1 UTMALDG.3D [UR8], [UR14], desc[UR20] ;  /* 0x000014080e0095b4 */ /* 0x0005e20008011000 */
[----:B------:R2:W-:Y:S01]  /*4df0*/  @!P4 SYNCS.ARRIVE.TRANS64.RED.A0TR RZ, [UR7+0x118], R23 ;  /* 0x00011817ffffc9a7 */ /* 0x0005e20008300407 */
[----:B------:R-:W-:Y:S01]  /*4e00*/  UPLOP3.LUT UP1, UPT, UPT, UPT, UPT, 0x80, 0x8 ;  /* 0x000000000008789c */ /* 0x000fe20003f2f070 */
[----:B------:R-:W-:Y:S01]  /*4e10*/  SYNCS.ARRIVE.TRANS64.RED.A1T0 RZ, [UR13], RZ ;  /* 0x000000ffffff79a7 */ /* 0x000fe2000810040d */
[----:B------:R-:W-:Y:S09]  /*4e20*/  @P3 BRA `(.L_x_90) ;  /* 0xfffffff400503947 */ /* 0x000ff2000383ffff */
[----:B------:R-:W-:-:S04]  /*4e30*/  SHF.L.U32 R3, R31, 0x1f, RZ ;  /* 0x0000001f1f037819 */ /* 0x000fc800000006ff */
[----:B------:R-:W1:Y:S02]  /*4e40*/  SYNCS.PHASECHK.TRANS64.TRYWAIT P0, [UR7+0x120], R3 ;  /* 0x00012003ff0075a7 */ /* 0x000e640008001107 */
[----:B-1----:R-:W-:Y:S05]  /*4e50*/  @!P0 BRA `(.L_x_91) ;  /* 0x0000003800088947 */ /* 0x002fea0003800000 */
.L_x_179:
[----:B-1----:R-:W-:-:S07]  /*4e60*/  MOV R0, UR7 ;  /* 0x0000000700007c02 */ /* 0x002fce0008000f00 */
.L_x_92:
[----:B-1----:R-:W-:-:S04]  /*4e70*/  SHF.L.U32 R3, R31, 0x1f, RZ ;  /* 0x0000001f1f037819 */ /* 0x002fc800000006ff */
[----:B------:R1:W3:Y:S03]  /*4e80*/  SYNCS.PHASECHK.TRANS64.TRYWAIT P0, [R0+URZ+0x128], R3 ;  /* 0x00012803000075a7 */ /* 0x0002e600080011ff */
[----:B---3--:R-:W-:Y:S05]  /*4e90*/  @!P0 NANOSLEEP.SYNCS 0x989680 ;  /* 0x009896800000895d */ /* 0x008fea0003900000 */
[----:B------:R-:W3:Y:S02]  /*4ea0*/  @!P0 SYNCS.PHASECHK.TRANS64 P0, [R0+URZ+0x128], R3 ;  /* 0x00012803000085a7 */ /* 0x000ee400080010ff */
[----:B--23--:R-:W-:Y:S05]  /*4eb0*/  @P0 EXIT ;  /* 0x000000000000094d */ /* 0x00cfea0003800000 */
[----:B------:R-:W-:Y:S05]  /*4ec0*/  BRA `(.L_x_92) ;  /* 0xfffffffc00e87947 */ /* 0x000fea000383ffff */
.L_x_81:
[----:B------:R-:W-:-:S06]  /*4ed0*/  UISETP.GE.AND UP1, UPT, UR8, 0x4, UPT ;  /* 0x000000040800788c */ /* 0x000fcc000bf26270 */
[----:B------:R-:W-:-:S13]  /*4ee0*/  PLOP3.LUT P0, PT, PT, PT, UP1, 0x80, 0x8 ;  /* 0x000000000008781c */ /* 0x000fda0003f0f018 */
[----:B------:R-:W-:Y:S05]  /*4ef0*/  @!P0 EXIT ;  /* 0x000000000000894d */ /* 0x000fea0003800000 */
[----:B------:R-:W-:Y:S01]  /*4f00*/  BAR.SYNC.DEFER_BLOCKING 0x6, 0xa0 ;  /* 0x0182800000007b1d */ /* 0x000fe20000010000 */
[C---:B------:R-:W-:Y:S01]  /*4f10*/  IMAD.SHL.U32 R7, R108.reuse, 0x40, RZ ;  /* 0x000000406c077824 */ /* 0x040fe200078e00ff */
[C---:B------:R-:W-:Y:S01]  /*4f20*/  LOP3.LUT R110, R108.reuse, 0x60, RZ, 0xc0, !PT ;  /* 0x000000606c6e7812 */ /* 0x040fe200078ec0ff */
[C---:B------:R-:W-:Y:S01]  /*4f30*/  IMAD.SHL.U32 R100, R108.reuse, 0x20, RZ ;  /* 0x000000206c647824 */ /* 0x040fe200078e00ff */
[----:B------:R-:W-:Y:S01]  /*4f40*/  CS2R R106, SRZ ;  /* 0x00000000006a7805 */ /* 0x000fe2000001ff00 */
[C---:B------:R-:W-:Y:S01]  /*4f50*/  IMAD.SHL.U32 R0, R108.reuse, 0x2, RZ ;  /* 0x000000026c007824 */ /* 0x040fe200078e00ff */
[----:B------:R-:W-:Y:S02]  /*4f60*/  UMOV UR49, 0x400 ;  /* 0x0000040000317882 */ /* 0x000fe40000000000 */
[----:B------:R-:W1:Y:S01]  /*4f70*/  LDC R99, c[0x0][0x370] ;  /* 0x0000dc00ff637b82 */ /* 0x000e620000000800 */
[----:B------:R-:W-:Y:S01]  /*4f80*/  ULEA UR49, UR37, UR49, 0x18 ;  /* 0x0000003125317291 */ /* 0x000fe2000f8ec0ff */
[----:B------:R-:W-:Y:S01]  /*4f90*/  LOP3.LUT R5, R7, 0x180, RZ, 0xc0, !PT ;  /* 0x0000018007057812 */ /* 0x000fe200078ec0ff */
[----:B------:R-:W-:Y:S01]  /*4fa0*/  IMAD.U32 R46, R108, 0x10000, RZ ;  /* 0x000100006c2e7824 */ /* 0x000fe200078e00ff */
[----:B------:R-:W-:Y:S01]  /*4fb0*/  LOP3.LUT R100, R100, 0xc00, RZ, 0xc0, !PT ;  /* 0x00000c0064647812 */ /* 0x000fe200078ec0ff */
[----:B------:R-:W-:Y:S01]  /*4fc0*/  UIADD3 UR4, UPT, UPT, UR49, 0x2200, URZ ;  /* 0x0000220031047890 */ /* 0x000fe2000fffe0ff */
[----:B------:R-:W-:Y:S01]  /*4fd0*/  LOP3.LUT R0, R5, 0x20, R0, 0xf8, !PT ;  /* 0x0000002005007812 */ /* 0x000fe200078ef800 */
[----:B------:R-:W-:Y:S01]  /*4fe0*/  IMAD.SHL.U32 R5, R108, 0x8, RZ ;  /* 0x000000086c057824 */ /* 0x000fe200078e00ff */
[----:B------:R-:W2:Y:S01]  /*4ff0*/  LDC R42, c[0x0][0xb0c] ;  /* 0x0002c300ff2a7b82 */ /* 0x000ea20000000800 */
[----:B------:R-:W-:Y:S01]  /*5000*/  LOP3.LUT R100, R100, 0x40, R7, 0xf8, !PT ;  /* 0x0000004064647812 */ /* 0x000fe200078ef807 */
[----:B------:R-:W-:Y:S01]  /*5010*/  IMAD.MOV.U32 R44, RZ, RZ, RZ ;  /* 0x000000ffff2c7224 */ /* 0x000fe200078e00ff */
[----:B------:R-:W-:Y:S01]  /*5020*/  LOP3.LUT R46, R46, 0x600000, RZ, 0xc0, !PT ;  /* 0x006000002e2e7812 */ /* 0x000fe200078ec0ff */
[----:B------:R-:W-:Y:S01]  /*5030*/  IMAD.MOV.U32 R112, RZ, RZ, RZ ;  /* 0x000000ffff707224 */ /* 0x000fe200078e00ff */
[----:B------:R-:W-:-:S02]  /*5040*/  LOP3.LUT R108, R108, 0x2, RZ, 0xc0, !PT ;  /* 0x000000026c6c7812 */ /* 0x000fc400078ec0ff */
[----:B------:R-:W-:Y:S02]  /*5050*/  CS2R R104, SRZ ;  /* 0x0000000000687805 */ /* 0x000fe4000001ff00 */
[----:B------:R-:W-:Y:S01]  /*5060*/  LOP3.LUT R5, R0, 0x30, R5, 0x78, !PT ;  /* 0x0000003000057812 */ /* 0x000fe200078e7805 */
[----:B------:R-:W4:Y:S01]  /*5070*/  LDC R97, c[0x0][0xb20] ;  /* 0x0002c800ff617b82 */ /* 0x000f220000000800 */
[----:B------:R-:W3:Y:S01]  /*5080*/  LDS R3, [UR49+0x1f0] ;  /* 0x0001f031ff037984 */ /* 0x000ee20008000800 */
[----:B------:R-:W-:Y:S01]  /*5090*/  LOP3.LUT R100, R100, 0x200, R7, 0xf8, !PT ;  /* 0x0000020064647812 */ /* 0x000fe200078ef807 */
[----:B------:R-:W-:Y:S01]  /*50a0*/  IMAD.MOV R102, RZ, RZ, -R108 ;  /* 0x000000ffff667224 */ /* 0x000fe200078e0a6c */
[----:B------:R-:W1:Y:S01]  /*50b0*/  LDCU.64 UR52, c[0x0][0x348] ;  /* 0x00006900ff3477ac */ /* 0x000e620008000a00 */
[----:B------:R-:W-:Y:S01]  /*50c0*/  IMAD.U32 R109, RZ, RZ, UR4 ;  /* 0x00000004ff6d7e24 */ /* 0x000fe2000f8e00ff */
[----:B------:R-:W-:Y:S02]  /*50d0*/  LOP3.LUT R100, R100, R5, RZ, 0xfc, !PT ;  /* 0x0000000564647212 */ /* 0x000fe400078efcff */
[----:B------:R-:W1:Y:S01]  /*50e0*/  LDC R41, c[0x0][0xb30] ;  /* 0x0002cc00ff297b82 */ /* 0x000e620000000800 */
[----:B------:R-:W1:Y:S01]  /*50f0*/  LDCU.64 UR38, c[0x0][0x888] ;  /* 0x00011100ff2677ac */ /* 0x000e620008000a00 */
[----:B------:R-:W1:Y:S06]  /*5100*/  LDCU.64 UR44, c[0x0][0x890] ;  /* 0x00011200ff2c77ac */ /* 0x000e6c0008000a00 */
[----:B------:R-:W1:Y:S01]  /*5110*/  LDC.64 R92, c[0x0][0xb10] ;  /* 0x0002c400ff5c7b82 */ /* 0x000e620000000a00 */
[----:B------:R-:W-:-:S07]  /*5120*/  UIADD3 UR48, UPT, UPT, UR49, 0x200, URZ ;  /* 0x0000020031307890 */ /* 0x000fce000fffe0ff */
[----:B------:R-:W1:Y:S08]  /*5130*/  LDC.64 R38, c[0x0][0xb18] ;  /* 0x0002c600ff267b82 */ /* 0x000e700000000a00 */
[----:B------:R-:W1:Y:S08]  /*5140*/  LDC.64 R36, c[0x0][0xb28] ;  /* 0x0002ca00ff247b82 */ /* 0x000e700000000a00 */
[----:B------:R-:W1:Y:S01]  /*5150*/  LDC.64 R90, c[0x0][0x8b0] ;  /* 0x00022c00ff5a7b82 */ /* 0x000e620000000a00 */
[----:B---3--:R-:W-:-:S07]  /*5160*/  IMAD.IADD R46, R3, 0x1, R46 ;  /* 0x00000001032e7824 */ /* 0x008fce00078e022e */
[----:B------:R-:W3:Y:S08]  /*5170*/  LDC.64 R88, c[0x0][0x8a8] ;  /* 0x00022a00ff587b82 */ /* 0x000ef00000000a00 */
[----:B--2-4-:R-:W1:Y:S02]  /*5180*/  LDC R98, c[0x0][0x374] ;  /* 0x0000dd00ff627b82 */ /* 0x014e640000000800 */
.L_x_118:
[----:B------:R-:W-:Y:S02]  /*5190*/  LEA R0, R112, UR49, 0x3 ;  /* 0x0000003170007c11 */ /* 0x000fe4000f8e18ff */
[----:B------:R-:W-:Y:S02]  /*51a0*/  SHF.L.U32 R3, R106, 0x1f, RZ ;  /* 0x0000001f6a037819 */ /* 0x000fe400000006ff */
[----:B------:R-:W-:Y:S02]  /*51b0*/  LEA R16, R112, UR49, 0x4 ;  /* 0x0000003170107c11 */ /* 0x000fe4000f8e20ff */
[----:B------:R-:W2:Y:S02]  /*51c0*/  SYNCS.PHASECHK.TRANS64.TRYWAIT P0, [R0+URZ+0x140], R3 ;  /* 0x00014003000075a7 */ /* 0x000ea400080011ff */
[----:B-12---:R-:W-:Y:S05]  /*51d0*/  @!P0 BRA `(.L_x_93) ;  /* 0x0000003400408947 */ /* 0x006fea0003800000 */
.L_x_180:
[----:B------:R-:W4:Y:S01]  /*51e0*/  LDC.64 R12, c[0x0][0xb10] ;  /* 0x0002c400ff0c7b82 */ /* 0x000f220000000a00 */
[----:B------:R-:W3:Y:S01]  /*51f0*/  LDS.128 R16, [R16+0x1d0] ;  /* 0x0001d00010107984 */ /* 0x000ee20000000c00 */
[----:B-1----:R-:W-:Y:S01]  /*5200*/  ISETP.NE.AND P1, PT, R41, 0x1, PT ;  /* 0x000000012900780c */ /* 0x002fe20003f25270 */
[----:B--2---:R-:W-:Y:S01]  /*5210*/  VIADD R0, R0, 0x150 ;  /* 0x0000015000007836 */ /* 0x004fe20000000000 */
[----:B------:R-:W-:Y:S04]  /*5220*/  ISETP.GE.AND P0, PT, R40, 0x1, PT ;  /* 0x000000012800780c */ /* 0x000fe80003f06270 */
[----:B------:R-:W1:Y:S01]  /*5230*/  LDC.64 R10, c[0x0][0xb18] ;  /* 0x0002c600ff0a7b82 */ /* 0x000e620000000a00 */
[----:B------:R-:W-:Y:S01]  /*5240*/  PRMT R0, RZ, 0x654, R0 ;  /* 0x00000654ff007816 */ /* 0x000fe20000000000 */
[----:B------:R-:W-:Y:S01]  /*5250*/  @!PT LDS RZ, [RZ] ;  /* 0x00000000fffff984 */ /* 0x000fe20000000800 */
[----:B------:R-:W-:Y:S01]  /*5260*/  @!PT LDS RZ, [RZ] ;  /* 0x00000000fffff984 */ /* 0x000fe20000000800 */
[----:B------:R-:W-:Y:S01]  /*5270*/  @!PT LDS RZ, [RZ] ;  /* 0x00000000fffff984 */ /* 0x000fe20000000800 */
[----:B------:R-:W-:Y:S01]  /*5280*/  @!PT LDS RZ, [RZ] ;  /* 0x00000000fffff984 */ /* 0x000fe20000000800 */
[----:B------:R2:W-:Y:S06]  /*5290*/  MEMBAR.ALL.CTA ;  /* 0x0000000000007992 */ /* 0x0005ec0000008000 */
[----:B--2---:R-:W2:Y:S01]  /*52a0*/  FENCE.VIEW.ASYNC.S ;  /* 0x00000000000073c6 */ /* 0x004ea20000000000 */
[----:B------:R-:W1:Y:S08]  /*52b0*/  @!P1 LDC R14, c[0x0][0xb20] ;  /* 0x0002c800ff0e9b82 */ /* 0x000e700000000800 */
[----:B------:R-:W1:Y:S01]  /*52c0*/  @!P1 LDC R9, c[0x0][0xb0c] ;  /* 0x0002c300ff099b82 */ /* 0x000e620000000800 */
[----:B--2---:R2:W-:Y:S01]  /*52d0*/  SYNCS.ARRIVE.TRANS64.RED.A1T0 RZ, [R0+URZ], RZ ;  /* 0x000000ff00ff79a7 */ /* 0x0045e200081004ff */
[----:B---3--:R-:W-:Y:S04]  /*52e0*/  LOP3.LUT P4, RZ, R18, 0x1, RZ, 0xc0, !PT ;  /* 0x0000000112ff7812 */ /* 0x008fe8000788c0ff */
[----:B------:R-:W-:Y:S09]  /*52f0*/  P2R R111, PR, RZ, 0x10 ;  /* 0x00000010ff6f7803 */ /* 0x000ff20000000000 */
[----:B------:R-:W-:Y:S02]  /*5300*/  @P4 MOV R45, R16 ;  /* 0x00000010002d4202 */ /* 0x000fe40000000f00 */
[----:B------:R-:W-:Y:S01]  /*5310*/  @P4 LOP3.LUT R43, R17, 0xffff, RZ, 0xc0, !PT ;  /* 0x0000ffff112b4812 */ /* 0x000fe200078ec0ff */
[----:B--2-4-:R-:W-:Y:S06]  /*5320*/  @!P0 BRA `(.L_x_94) ;  /* 0x0000000000a48947 */ /* 0x014fec0003800000 */
[----:B------:R-:W-:Y:S01]  /*5330*/  IMAD.HI.U32 R24, R98, R39, RZ ;  /* 0x0000002762187227 */ /* 0x000fe200078e00ff */
[----:B------:R-:W-:Y:S02]  /*5340*/  ISETP.NE.AND P0, PT, R38, 0x1, PT ;  /* 0x000000012600780c */ /* 0x000fe40003f05270 */
[----:B------:R-:W-:Y:S01]  /*5350*/  ISETP.NE.AND P2, PT, R40, 0x1, PT ;  /* 0x000000012800780c */ /* 0x000fe20003f45270 */
[-C--:B------:R-:W-:Y:S01]  /*5360*/  IMAD.HI.U32 R22, R99, R92.reuse, RZ ;  /* 0x0000005c63167227 */ /* 0x080fe200078e00ff */
[----:B------:R-:W-:Y:S02]  /*5370*/  SHF.R.U32.HI R23, RZ, R97, R24 ;  /* 0x00000061ff177219 */ /* 0x000fe40000011618 */
[----:B------:R-:W-:Y:S01]  /*5380*/  ISETP.NE.AND P3, PT, R42, 0x1, PT ;  /* 0x000000012a00780c */ /* 0x000fe20003f65270 */
[----:B------:R-:W-:Y:S01]  /*5390*/  IMAD.HI.U32 R28, R43, R39, RZ ;  /* 0x000000272b1c7227 */ /* 0x000fe200078e00ff */
[----:B------:R-:W-:Y:S02]  /*53a0*/  SHF.R.U32.HI R22, RZ, R93, R22 ;  /* 0x0000005dff167219 */ /* 0x000fe40000011616 */
[----:B------:R-:W-:Y:S01]  /*53b0*/  SEL R3, R98, R23, !P0 ;  /* 0x0000001762037207 */ /* 0x000fe20004000000 */
[----:B------:R-:W-:Y:S01]  /*53c0*/  IMAD.HI.U32 R26, R45, R92, RZ ;  /* 0x0000005c2d1a7227 */ /* 0x000fe200078e00ff */
[----:B------:R-:W-:Y:S03]  /*53d0*/  SEL R7, R99, R22, !P3 ;  /* 0x0000001663077207 */ /* 0x000fe60005800000 */
[-C--:B------:R-:W-:Y:S01]  /*53e0*/  IMAD.HI.U32 R22, R3, R36.reuse, RZ ;  /* 0x0000002403167227 */ /* 0x080fe200078e00ff */
[----:B------:R-:W-:Y:S03]  /*53f0*/  SHF.R.U32.HI R26, RZ, R93, R26 ;  /* 0x0000005dff1a7219 */ /* 0x000fe6000001161a */
[----:B------:R-:W-:Y:S01]  /*5400*/  IMAD.HI.U32 R24, R7, R36, RZ ;  /* 0x0000002407187227 */ /* 0x000fe200078e00ff */
[----:B------:R-:W-:Y:S02]  /*5410*/  @P2 SHF.R.U32.HI R3, RZ, R37, R22 ;  /* 0x00000025ff032219 */ /* 0x000fe40000011616 */
[----:B------:R-:W-:Y:S02]  /*5420*/  SHF.R.U32.HI R22, RZ, R97, R28 ;  /* 0x00000061ff167219 */ /* 0x000fe4000001161c */
[----:B------:R-:W-:Y:S01]  /*5430*/  @P2 SHF.R.U32.HI R7, RZ, R37, R24 ;  /* 0x00000025ff072219 */ /* 0x000fe20000011618 */
[C---:B------:R-:W-:Y:S01]  /*5440*/  IMAD R2, R40.reuse, R3, RZ ;  /* 0x0000000328027224 */ /* 0x040fe200078e02ff */
[----:B------:R-:W-:Y:S02]  /*5450*/  SEL R5, R43, R22, !P0 ;  /* 0x000000162b057207 */ /* 0x000fe40004000000 */
[----:B------:R-:W-:Y:S01]  /*5460*/  SEL R3, R45, R26, !P3 ;  /* 0x0000001a2d037207 */ /* 0x000fe20005800000 */
[----:B------:R-:W-:Y:S01]  /*5470*/  IMAD R4, R40, R7, RZ ;  /* 0x0000000728047224 */ /* 0x000fe200078e02ff */
[C---:B------:R-:W-:Y:S01]  /*5480*/  ISETP.GE.AND P0, PT, R5.reuse, R2, PT ;  /* 0x000000020500720c */ /* 0x040fe20003f06270 */
[----:B------:R-:W-:Y:S03]  /*5490*/  IMAD.HI.U32 R6, R5, R36, RZ ;  /* 0x0000002405067227 */ /* 0x000fe600078e00ff */
[----:B------:R-:W-:Y:S01]  /*54a0*/  ISETP.GE.OR P0, PT, R3, R4, P0 ;  /* 0x000000040300720c */ /* 0x000fe20000706670 */
[----:B------:R-:W-:Y:S01]  /*54b0*/  IMAD.MOV R4, RZ, RZ, -R3 ;  /* 0x000000ffff047224 */ /* 0x000fe200078e0a03 */
[-C--:B------:R-:W-:Y:S03]  /*54c0*/  SHF.R.U32.HI R6, RZ, R37.reuse, R6 ;  /* 0x00000025ff067219 */ /* 0x080fe60000011606 */
[----:B------:R-:W-:Y:S01]  /*54d0*/  IMAD R45, R42, R4, R45 ;  /* 0x000000042a2d7224 */ /* 0x000fe200078e022d */
[----:B------:R-:W-:Y:S05]  /*54e0*/  SEL R15, R5, R6, !P2 ;  /* 0x00000006050f7207 */ /* 0x000fea0005000000 */
[----:B------:R-:W-:Y:S02]  /*54f0*/  IMAD.MOV R6, RZ, RZ, -R15 ;  /* 0x000000ffff067224 */ /* 0x000fe400078e0a0f */
[C---:B------:R-:W-:Y:S04]  /*5500*/  @!P0 IMAD.HI.U32 R2, R3.reuse, R36, RZ ;  /* 0x0000002403028227 */ /* 0x040fe800078e00ff */
[----:B------:R-:W-:Y:S01]  /*5510*/  IMAD R6, R40, R6, R5 ;  /* 0x0000000628067224 */ /* 0x000fe200078e0205 */
[----:B------:R-:W-:Y:S04]  /*5520*/  @!P0 SHF.R.U32.HI R2, RZ, R37, R2 ;  /* 0x00000025ff028219 */ /* 0x000fe80000011602 */
[----:B------:R-:W-:Y:S02]  /*5530*/  @!P0 SEL R0, R3, R2, !P2 ;  /* 0x0000000203008207 */ /* 0x000fe40005000000 */
[----:B------:R-:W-:Y:S02]  /*5540*/  IADD3 R2, PT, PT, -R5, RZ, RZ ;  /* 0x000000ff05027210 */ /* 0x000fe40007ffe1ff */
[----:B------:R-:W-:Y:S01]  /*5550*/  @!P0 IADD3 R8, PT, PT, R15, -R0, RZ ;  /* 0x800000000f088210 */ /* 0x000fe20007ffe0ff */
[----:B------:R-:W-:Y:S02]  /*5560*/  @!P0 IMAD R0, R7, R6, R0 ;  /* 0x0000000607008224 */ /* 0x000fe400078e0200 */
[----:B------:R-:W-:Y:S02]  /*5570*/  IMAD R43, R38, R2, R43 ;  /* 0x00000002262b7224 */ /* 0x000fe400078e022b */
[----:B------:R-:W-:Y:S02]  /*5580*/  @!P0 IMAD R5, R8, R40, R3 ;  /* 0x0000002808058224 */ /* 0x000fe400078e0203 */
[----:B------:R-:W-:Y:S04]  /*5590*/  @!P0 IMAD.MOV.U32 R3, RZ, RZ, R0 ;  /* 0x000000ffff038224 */ /* 0x000fe800078e0000 */
[----:B------:R-:W-:Y:S02]  /*55a0*/  IMAD R45, R3, R42, R45 ;  /* 0x0000002a032d7224 */ /* 0x000fe400078e022d */
[----:B------:R-:W-:Y:S07]  /*55b0*/  IMAD R43, R5, R38, R43 ;  /* 0x00000026052b7224 */ /* 0x000fee00078e022b */
.L_x_94:
[----:B-1----:R-:W-:Y:S01]  /*55c0*/  @!P1 ISETP.NE.AND P0, PT, R10, 0x1, PT ;  /* 0x000000010a00980c */ /* 0x002fe20003f05270 */
[----:B------:R-:W-:Y:S01]  /*55d0*/  @!P1 IMAD.HI.U32 R0, R45, R12, RZ ;  /* 0x0000000c2d009227 */ /* 0x000fe200078e00ff */
[----:B------:R-:W-:Y:S01]  /*55e0*/  @!P1 ISETP.NE.AND P2, PT, R9, 0x1, PT ;  /* 0x000000010900980c */ /* 0x000fe20003f45270 */
[----:B------:R-:W-:Y:S01]  /*55f0*/  ULOP3.LUT UP0, URZ, UR48, 0x1b0, URZ, 0xc0, !UPT ;  /* 0x000001b030ff7892 */ /* 0x000fe2000f80c0ff */
[----:B------:R-:W-:Y:S01]  /*5600*/  R2UR UR42, R21 ;  /* 0x00000000152a72ca */ /* 0x000fe200000e0000 */
[----:B------:R-:W-:Y:S01]  /*5610*/  @!P1 IMAD.HI.U32 R3, R43, R11, RZ ;  /* 0x0000000b2b039227 */ /* 0x000fe200078e00ff */
[----:B------:R-:W-:Y:S02]  /*5620*/  @!P1 SHF.R.U32.HI R0, RZ, R13, R0 ;  /* 0x0000000dff009219 */ /* 0x000fe40000011600 */
[----:B------:R-:W-:Y:S01]  /*5630*/  R2UR UR41, R20 ;  /* 0x00000000142972ca */ /* 0x000fe200000e0000 */
[----:B------:R-:W-:Y:S01]  /*5640*/  VIADD R112, R112, 0x1 ;  /* 0x0000000170707836 */ /* 0x000fe20000000000 */
[----:B------:R-:W-:Y:S02]  /*5650*/  @!P1 SHF.R.U32.HI R2, RZ, R14, R3 ;  /* 0x0000000eff029219 */ /* 0x000fe40000011603 */
[----:B------:R-:W-:Y:S02]  /*5660*/  @!P1 SEL R3, R45, R0, !P2 ;  /* 0x000000002d039207 */ /* 0x000fe40005000000 */
[----:B------:R-:W-:Y:S02]  /*5670*/  @!P1 SEL R2, R43, R2, !P0 ;  /* 0x000000022b029207 */ /* 0x000fe40004000000 */
[----:B------:R-:W-:Y:S01]  /*5680*/  @P4 SHF.R.U32.HI R103, RZ, 0x10, R17 ;  /* 0x00000010ff674819 */ /* 0x000fe20000011611 */
[----:B------:R-:W-:Y:S02]  /*5690*/  USHF.L.U32 UR42, UR42, 0x6, URZ ;  /* 0x000000062a2a7899 */ /* 0x000fe400080006ff */
[----:B------:R-:W-:Y:S02]  /*56a0*/  @!P1 IMAD.IADD R0, R2, 0x1, -R3 ;  /* 0x0000000102009824 */ /* 0x000fe400078e0a03 */
[----:B------:R-:W-:Y:S01]  /*56b0*/  @!P1 IMAD.IADD R2, R3, 0x1, -R2 ;  /* 0x0000000103029824 */ /* 0x000fe200078e0a02 */
[----:B------:R-:W-:Y:S01]  /*56c0*/  USHF.L.U32 UR41, UR41, 0x7, URZ ;  /* 0x0000000729297899 */ /* 0x000fe200080006ff */
[----:B------:R-:W-:Y:S02]  /*56d0*/  @!P1 IMAD R45, R0, R9, R45 ;  /* 0x00000009002d9224 */ /* 0x000fe400078e022d */
[----:B------:R-:W-:Y:S01]  /*56e0*/  @!P1 IMAD R43, R2, R10, R43 ;  /* 0x0000000a022b9224 */ /* 0x000fe200078e022b */
[----:B------:R-:W-:Y:S08]  /*56f0*/  BRA.U !UP0, `(.L_x_95) ;  /* 0x0000000108407547 */ /* 0x000ff0000b800000 */
[----:B------:R-:W1:Y:S01]  /*5700*/  LDCU.64 UR8, c[0x4][0x80] ;  /* 0x01001000ff0877ac */ /* 0x000e620008000a00 */
[----:B------:R-:W-:Y:S01]  /*5710*/  MOV R3, 0x0 ;  /* 0x0000000000037802 */ /* 0x000fe20000000f00 */
[----:B------:R-:W-:Y:S02]  /*5720*/  HFMA2 R12, -RZ, RZ, 0, 5.9604644775390625e-08 ;  /* 0x00000001ff0c7431 */ /* 0x000fe400000001ff */
[----:B------:R-:W-:Y:S02]  /*5730*/  IMAD.MOV.U32 R8, RZ, RZ, 0x70 ;  /* 0x00000070ff087424 */ /* 0x000fe400078e00ff */
[----:B------:R-:W-:Y:S01]  /*5740*/  IMAD.MOV.U32 R13, RZ, RZ, RZ ;  /* 0x000000ffff0d7224 */ /* 0x000fe200078e00ff */
[----:B------:R-:W2:Y:S01]  /*5750*/  LDCU.64 UR6, c[0x4][0x88] ;  /* 0x01001100ff0677ac */ /* 0x000ea20008000a00 */
[----:B------:R-:W3:Y:S01]  /*5760*/  LDC.64 R2, c[0x4][R3] ;  /* 0x0100000003027b82 */ /* 0x000ee20000000a00 */
[----:B------:R-:W4:Y:S01]  /*5770*/  LDCU.64 UR4, c[0x4][0x8] ;  /* 0x01000100ff0477ac */ /* 0x000f220008000a00 */
[----:B-1----:R-:W-:Y:S01]  /*5780*/  MOV R5, UR9 ;  /* 0x0000000900057c02 */ /* 0x002fe20008000f00 */
[----:B------:R-:W-:Y:S01]  /*5790*/  IMAD.U32 R4, RZ, RZ, UR8 ;  /* 0x00000008ff047e24 */ /* 0x000fe2000f8e00ff */
[----:B--2---:R-:W-:Y:S01]  /*57a0*/  MOV R7, UR7 ;  /* 0x0000000700077c02 */ /* 0x004fe20008000f00 */
[----:B------:R-:W-:Y:S01]  /*57b0*/  IMAD.U32 R6, RZ, RZ, UR6 ;  /* 0x00000006ff067e24 */ /* 0x000fe2000f8e00ff */
[----:B----4-:R-:W-:Y:S01]  /*57c0*/  MOV R11, UR5 ;  /* 0x00000005000b7c02 */ /* 0x010fe20008000f00 */
[----:B------:R-:W-:Y:S02]  /*57d0*/  IMAD.U32 R10, RZ, RZ, UR4 ;  /* 0x00000004ff0a7e24 */ /* 0x000fe4000f8e00ff */
[----:B------:R-:W-:Y:S07]  /*57e0*/  LEPC R20, `(.L_x_95) ;  /* 0x000000001014794e */ /* 0x000fee0000000000 */
[----:B---3-5:R-:W-:Y:S05]  /*57f0*/  CALL.ABS.NOINC R2 ;  /* 0x0000000002007343 */ /* 0x028fea0003c00000 */
.L_x_95:
[----:B------:R-:W-:Y:S01]  /*5800*/  LOP3.LUT P0, RZ, R109, 0x1b0, RZ, 0xc0, !PT ;  /* 0x000001b06dff7812 */ /* 0x000fe2000780c0ff */
[----:B------:R-:W-:Y:S11]  /*5810*/  BSSY.RECONVERGENT B6, `(.L_x_96) ;  /* 0x0000013000067945 */ /* 0x000ff60003800200 */
[----:B------:R-:W-:Y:S01]  /*5820*/  @!UPT UIADD3 URZ, UPT, UPT, URZ, URZ, URZ ;  /* 0x000000fffffff290 */ /* 0x000fe2000fffe0ff */
[----:B------:R-:W-:Y:S05]  /*5830*/  @!P0 BRA `(.L_x_97) ;  /* 0x0000000000408947 */ /* 0x000fea0003800000 */
        /* <DEDUP_REMOVED lines=16> */
.L_x_97:
[----:B------:R-:W-:Y:S05]  /*5940*/  BSYNC.RECONVERGENT B6 ;  /* 0x0000000000067941 */ /* 0x000fea0003800200 */
.L_x_96:
[----:B------:R-:W-:Y:S01]  /*5950*/  ISETP.NE.U32.AND P4, PT, R90, RZ, PT ;  /* 0x000000ff5a00720c */ /* 0x000fe20003f85070 */
[----:B------:R-:W-:Y:S01]  /*5960*/  UISETP.NE.AND UP2, UPT, UR50, URZ, UPT ;  /* 0x000000ff3200728c */ /* 0x000fe2000bf45270 */
[----:B------:R-:W-:Y:S01]  /*5970*/  ISETP.NE.U32.AND P2, PT, RZ, UR38, PT ;  /* 0x00000026ff007c0c */ /* 0x000fe2000bf45070 */
[----:B------:R-:W-:Y:S01]  /*5980*/  UISETP.NE.U32.AND UP1, UPT, UR44, URZ, UPT ;  /* 0x000000ff2c00728c */ /* 0x000fe2000bf25070 */
[----:B------:R-:W-:Y:S01]  /*5990*/  ISETP.NE.AND.EX P4, PT, R91, RZ, PT, P4 ;  /* 0x000000ff5b00720c */ /* 0x000fe20003f85340 */
[----:B------:R-:W-:Y:S01]  /*59a0*/  UPLOP3.LUT UP0, UPT, UPT, UPT, UPT, 0x40, 0x4 ;  /* 0x000000000004789c */ /* 0x000fe20003f0e870 */
[----:B------:R-:W-:Y:S01]  /*59b0*/  ISETP.NE.AND.EX P2, PT, RZ, UR39, PT, P2 ;  /* 0x00000027ff007c0c */ /* 0x000fe2000bf45320 */
[----:B------:R-:W-:Y:S01]  /*59c0*/  UISETP.NE.AND.EX UP1, UPT, UR45, URZ, UPT, UP1 ;  /* 0x000000ff2d00728c */ /* 0x000fe2000bf25310 */
[----:B------:R-:W-:Y:S04]  /*59d0*/  PLOP3.LUT P1, PT, PT, PT, UP2, 0x80, 0x8 ;  /* 0x000000000008781c */ /* 0x000fe80003f2f028 */
[----:B------:R-:W-:Y:S06]  /*59e0*/  @UP2 UPLOP3.LUT UP0, UPT, UPT, UPT, UP1, 0x80, 0x8 ;  /* 0x000000000008289c */ /* 0x000fec0003f0f010 */
[----:B------:R-:W-:Y:S01]  /*59f0*/  PLOP3.LUT P0, PT, PT, PT, UP0, 0x80, 0x8 ;  /* 0x000000000008781c */ /* 0x000fe20003f0f008 */
[----:B------:R-:W-:Y:S01]  /*5a00*/  @!UPT UIADD3 URZ, UPT, UPT, URZ, URZ, URZ ;  /* 0x000000fffffff290 */ /* 0x000fe2000fffe0ff */
[----:B------:R-:W-:Y:S11]  /*5a10*/  BRA.U !UP1, `(.L_x_98) ;  /* 0x0000000109387547 */ /* 0x000ff6000b800000 */
[----:B------:R-:W-:Y:S01]  /*5a20*/  UISETP.NE.U32.AND UP0, UPT, UR38, URZ, UPT ;  /* 0x000000ff2600728c */ /* 0x000fe2000bf05070 */
[----:B------:R-:W-:Y:S02]  /*5a30*/  HFMA2 R0, -RZ, RZ, 0, 5.9604644775390625e-08 ;  /* 0x00000001ff007431 */ /* 0x000fe400000001ff */
[----:B------:R-:W-:Y:S01]  /*5a40*/  IMAD.MOV.U32 R95, RZ, RZ, 0x1 ;  /* 0x00000001ff5f7424 */ /* 0x000fe200078e00ff */
[----:B------:R-:W-:Y:S06]  /*5a50*/  UISETP.NE.AND.EX UP0, UPT, UR39, URZ, UPT, UP0 ;  /* 0x000000ff2700728c */ /* 0x000fec000bf05300 */
[----:B------:R-:W-:Y:S05]  /*5a60*/  PLOP3.LUT P3, PT, PT, PT, UP0, 0x80, 0x8 ;  /* 0x000000000008781c */ /* 0x000fea0003f6f008 */
[----:B------:R-:W1:Y:S01]  /*5a70*/  @UP0 LDCU.64 UR6, c[0x0][0x888] ;  /* 0x00011100ff0607ac */ /* 0x000e620008000a00 */
[----:B------:R-:W-:Y:S07]  /*5a80*/  @UP0 UIMAD UR4, UR36, UR44, URZ ;  /* 0x0000002c240402a4 */ /* 0x000fee000f8e02ff */
[----:B------:R-:W-:Y:S01]  /*5a90*/  @!P3 PRMT R95, R0, 0x7610, R95 ;  /* 0x00007610005fb816 */ /* 0x000fe2000000005f */
[----:B-1----:R-:W-:Y:S03]  /*5aa0*/  @UP0 UIMAD.WIDE UR6, UR4, 0x4, UR6 ;  /* 0x00000004040608a5 */ /* 0x002fe6000f8e0206 */
[----:B------:R-:W1:Y:S03]  /*5ab0*/  @!UP0 LDCU UR4, c[0x0][0x880] ;  /* 0x00011000ff0487ac */ /* 0x000e660008000800 */
[----:B------:R-:W-:Y:S01]  /*5ac0*/  IMAD.U32 R2, RZ, RZ, UR6 ;  /* 0x00000006ff027e24 */ /* 0x000fe2000f8e00ff */
[----:B------:R-:W-:Y:S05]  /*5ad0*/  MOV R3, UR7 ;  /* 0x0000000700037c02 */ /* 0x000fea0008000f00 */
[----:B-----5:R2:W5:Y:S02]  /*5ae0*/  @P3 LDG.E R49, desc[UR46][R2.64] ;  /* 0x0000002e02313981 */ /* 0x020564000c1e1900 */
[----:B-12---:R-:W-:Y:S02]  /*5af0*/  @!P3 IMAD.U32 R49, RZ, RZ, UR4 ;  /* 0x00000004ff31be24 */ /* 0x006fe4000f8e00ff */
.L_x_98:
[----:B------:R-:W-:Y:S05]  /*5b00*/  @!P4 BRA `(.L_x_99) ;  /* 0x000000000020c947 */ /* 0x000fea0003800000 */
[----:B------:R-:W-:Y:S04]  /*5b10*/  ISETP.NE.U32.AND P3, PT, R88, RZ, PT ;  /* 0x000000ff5800720c */ /* 0x000fe80003f65070 */
[----:B------:R-:W-:Y:S11]  /*5b20*/  ISETP.NE.AND.EX P3, PT, R89, RZ, PT, P3 ;  /* 0x000000ff5900720c */ /* 0x000ff60003f65330 */
[----:B------:R-:W-:Y:S02]  /*5b30*/  @!UPT UIADD3 URZ, UPT, UPT, URZ, URZ, URZ ;  /* 0x000000fffffff290 */ /* 0x000fe4000fffe0ff */
[----:B------:R-:W1:Y:S01]  /*5b40*/  @P3 LDC.64 R2, c[0x0][0x8a8] ;  /* 0x00022a00ff023b82 */ /* 0x000e620000000a00 */
[----:B------:R-:W-:Y:S04]  /*5b50*/  @P3 IMAD R0, R90, UR36, RZ ;  /* 0x000000245a003c24 */ /* 0x000fe8000f8e02ff */
[----:B-1----:R-:W-:Y:S05]  /*5b60*/  @P3 IMAD.WIDE R2, R0, 0x4, R2 ;  /* 0x0000000400023825 */ /* 0x002fea00078e0202 */
[----:B-----5:R1:W5:Y:S02]  /*5b70*/  @P3 LDG.E R47, desc[UR46][R2.64] ;  /* 0x0000002e022f3981 */ /* 0x020364000c1e1900 */
[----:B-1----:R-:W2:Y:S02]  /*5b80*/  @!P3 LDC R47, c[0x0][0x8a0] ;  /* 0x00022800ff2fbb82 */ /* 0x002ea40000000800 */
.L_x_99:
[----:B-----5:R-:W-:Y:S01]  /*5b90*/  FSETP.NEU.AND P4, PT, R49, RZ, PT ;  /* 0x000000ff3100720b */ /* 0x020fe20003f8d000 */
[----:B------:R-:W-:Y:S01]  /*5ba0*/  BSSY B1, `(.L_x_100) ;  /* 0x0000042000017945 */ /* 0x000fe20003800000 */
[----:B------:R-:W-:Y:S01]  /*5bb0*/  SEL R7, RZ, 0xffffffff, P2 ;  /* 0xffffffffff077807 */ /* 0x000fe20001000000 */
[----:B------:R-:W-:Y:S01]  /*5bc0*/  IMAD.MOV.U32 R115, RZ, RZ, 0x1 ;  /* 0x00000001ff737424 */ /* 0x000fe200078e00ff */
[----:B------:R-:W-:Y:S02]  /*5bd0*/  LOP3.LUT P3, RZ, R95, 0xff, RZ, 0xc0, !PT ;  /* 0x000000ff5fff7812 */ /* 0x000fe4000786c0ff */
[----:B------:R-:W-:Y:S02]  /*5be0*/  CS2R R86, SRZ ;  /* 0x0000000000567805 */ /* 0x000fe4000001ff00 */
[----:B------:R-:W-:Y:S02]  /*5bf0*/  @P1 SEL R4, RZ, 0xffffffff, P4 ;  /* 0xffffffffff041807 */ /* 0x000fe40002000000 */
[----:B------:R-:W-:Y:S02]  /*5c00*/  CS2R R84, SRZ ;  /* 0x0000000000547805 */ /* 0x000fe4000001ff00 */
[----:B------:R-:W-:Y:S02]  /*5c10*/  LEA R0, R105, UR49, 0x3 ;  /* 0x0000003169007c11 */ /* 0x000fe4000f8e18ff */
[----:B------:R-:W-:Y:S02]  /*5c20*/  CS2R R82, SRZ ;  /* 0x0000000000527805 */ /* 0x000fe4000001ff00 */
[----:B------:R-:W-:Y:S02]  /*5c30*/  @P0 SEL R4, R7, R4, !P3 ;  /* 0x0000000407040207 */ /* 0x000fe40005800000 */
[----:B------:R-:W-:Y:S02]  /*5c40*/  CS2R R80, SRZ ;  /* 0x0000000000507805 */ /* 0x000fe4000001ff00 */
[----:B------:R-:W-:Y:S02]  /*5c50*/  LEA R113, R44, UR49, 0x3 ;  /* 0x000000312c717c11 */ /* 0x000fe4000f8e18ff */
[----:B------:R-:W-:Y:S02]  /*5c60*/  @P1 LOP3.LUT R4, R4, 0x1, RZ, 0xc0, !PT ;  /* 0x0000000104041812 */ /* 0x000fe400078ec0ff */
[----:B------:R-:W-:Y:S02]  /*5c70*/  SHF.L.U32 R2, R107, 0x1f, RZ ;  /* 0x0000001f6b027819 */ /* 0x000fe400000006ff */
[----:B------:R-:W-:Y:S02]  /*5c80*/  ISETP.NE.U32.OR P6, PT, R4, 0x1, !P1 ;  /* 0x000000010400780c */ /* 0x000fe40004fc5470 */
[----:B------:R-:W-:Y:S02]  /*5c90*/  PLOP3.LUT P2, PT, PT, PT, UP1, 0x80, 0x8 ;  /* 0x000000000008781c */ /* 0x000fe40003f4f018 */
[----:B------:R-:W-:Y:S02]  /*5ca0*/  LEA.HI R5, R44, R44, RZ, 0x1 ;  /* 0x0000002c2c057211 */ /* 0x000fe400078f08ff */
[----:B------:R-:W-:Y:S02]  /*5cb0*/  SEL R4, RZ, 0xffffffff, P4 ;  /* 0xffffffffff047807 */ /* 0x000fe40002000000 */
[----:B------:R-:W-:Y:S01]  /*5cc0*/  P2R R114, PR, RZ, 0x40 ;  /* 0x00000040ff727803 */ /* 0x000fe20000000000 */
[C---:B------:R-:W-:Y:S01]  /*5cd0*/  IMAD.SHL.U32 R3, R5.reuse, 0x40, RZ ;  /* 0x0000004005037824 */ /* 0x040fe200078e00ff */
[----:B------:R-:W-:Y:S03]  /*5ce0*/  LOP3.LUT R5, R5, 0xffe, RZ, 0xc0, !PT ;  /* 0x00000ffe05057812 */ /* 0x000fe600078ec0ff */
[----:B------:R-:W-:Y:S02]  /*5cf0*/  @P6 SHF.L.U32 R9, R104, 0x1f, RZ ;  /* 0x0000001f68096819 */ /* 0x000fe400000006ff */
[----:B------:R-:W-:Y:S01]  /*5d00*/  @P2 SEL R4, R7, R4, !P3 ;  /* 0x0000000407042207 */ /* 0x000fe20005800000 */
[----:B------:R-:W-:Y:S01]  /*5d10*/  IMAD.IADD R48, R44, 0x1, -R5 ;  /* 0x000000012c307824 */ /* 0x000fe200078e0a05 */
[----:B------:R-:W1:Y:S01]  /*5d20*/  @P6 SYNCS.PHASECHK.TRANS64.TRYWAIT P1, [R0+URZ+0x110], R9 ;  /* 0x00011009000065a7 */ /* 0x000e6200080211ff */
[----:B------:R-:W-:Y:S02]  /*5d30*/  LOP3.LUT R3, R3, 0xffffff80, RZ, 0xc0, !PT ;  /* 0xffffff8003037812 */ /* 0x000fe400078ec0ff */
[----:B------:R-:W-:Y:S03]  /*5d40*/  LOP3.LUT R4, R4, 0x1, RZ, 0xc0, !PT ;  /* 0x0000000104047812 */ /* 0x000fe600078ec0ff */
[----:B------:R-:W-:Y:S01]  /*5d50*/  IMAD.IADD R3, R46, 0x1, R3 ;  /* 0x000000012e037824 */ /* 0x000fe200078e0203 */
[----:B------:R-:W-:Y:S03]  /*5d60*/  ISETP.NE.U32.AND P5, PT, R4, 0x1, PT ;  /* 0x000000010400780c */ /* 0x000fe60003fa5070 */
[----:B------:R-:W-:Y:S01]  /*5d70*/  IMAD R48, R48, 0x100000, R3 ;  /* 0x0010000030307824 */ /* 0x000fe200078e0203 */
[----:B------:R-:W-:Y:S01]  /*5d80*/  P2R R124, PR, RZ, 0x20 ;  /* 0x00000020ff7c7803 */ /* 0x000fe20000000000 */
[----:B------:R3:W4:Y:S01]  /*5d90*/  SYNCS.PHASECHK.TRANS64.TRYWAIT P0, [R113+URZ+0x160], R2 ;  /* 0x00016002710075a7 */ /* 0x00072200080011ff */
[----:B-1----:R-:W-:Y:S01]  /*5da0*/  @P6 SEL R115, RZ, 0x1, !P1 ;  /* 0x00000001ff736807 */ /* 0x002fe20004800000 */
[----:B---3--:R-:W-:Y:S06]  /*5db0*/  @!P6 BRA `(.L_x_101) ;  /* 0x000000000080e947 */ /* 0x008fec0003800000 */
[----:B------:R-:W-:Y:S01]  /*5dc0*/  @P5 IMAD R5, R105, 0x1000, R100 ;  /* 0x0000100069055824 */ /* 0x000fe200078e0264 */
[----:B------:R-:W-:Y:S01]  /*5dd0*/  ISETP.NE.AND P1, PT, R115, RZ, PT ;  /* 0x000000ff7300720c */ /* 0x000fe20003f25270 */
[----:B------:R-:W-:Y:S01]  /*5de0*/  BSSY B0, `(.L_x_102) ;  /* 0x000000b000007945 */ /* 0x000fe20003800000 */
[----:B------:R-:W-:Y:S01]  /*5df0*/  CS2R R82, SRZ ;  /* 0x0000000000527805 */ /* 0x000fe2000001ff00 */
[----:B------:R-:W-:Y:S01]  /*5e00*/  @P5 VIADD R4, R5, UR49 ;  /* 0x0000003105045c36 */ /* 0x000fe20008000000 */
[----:B------:R-:W-:Y:S02]  /*5e10*/  CS2R R80, SRZ ;  /* 0x0000000000507805 */ /* 0x000fe4000001ff00 */
[----:B------:R-:W-:Y:S02]  /*5e20*/  CS2R R86, SRZ ;  /* 0x0000000000567805 */ /* 0x000fe4000001ff00 */
[----:B------:R-:W-:Y:S01]  /*5e30*/  CS2R R84, SRZ ;  /* 0x0000000000547805 */ /* 0x000fe2000001ff00 */
[----:B------:R-:W-:Y:S04]  /*5e40*/  @P5 IMAD R4, R108, -0x10, R4 ;  /* 0xfffffff06c045824 */ /* 0x000fe800078e0204 */
[----:B------:R-:W-:Y:S05]  /*5e50*/  @P1 BRA `(.L_x_103) ;  /* 0x00000000000c1947 */ /* 0x000fea0003800000 */
[----:B------:R-:W-:Y:S04]  /*5e60*/  SHF.L.U32 R3, R104, 0x1f, RZ ;  /* 0x0000001f68037819 */ /* 0x000fe800000006ff */
[----:B------:R-:W1:Y:S02]  /*5e70*/  SYNCS.PHASECHK.TRANS64.TRYWAIT P1, [R0+URZ+0x110], R3 ;  /* 0x00011003000075a7 */ /* 0x000e6400080211ff */
[----:B-1----:R-:W-:Y:S05]  /*5e80*/  @!P1 BRA `(.L_x_104) ;  /* 0x0000002800289947 */ /* 0x002fea0003800000 */
.L_x_103:
[----:B------:R-:W-:Y:S05]  /*5e90*/  BSYNC B0 ;  /* 0x0000000000007941 */ /* 0x000fea0003800000 */
.L_x_102:
[----:B------:R-:W-:Y:S01]  /*5ea0*/  ISETP.NE.AND P1, PT, R124, RZ, PT ;  /* 0x000000ff7c00720c */ /* 0x000fe20003f25270 */
[----:B-1----:R-:W-:Y:S02]  /*5eb0*/  VIADD R3, R0, 0x120 ;  /* 0x0000012000037836 */ /* 0x002fe40000000000 */
[----:B------:R-:W-:Y:S02]  /*5ec0*/  IMAD.U32 R0, RZ, RZ, UR37 ;  /* 0x00000025ff007e24 */ /* 0x000fe4000f8e00ff */
[----:B------:R-:W-:Y:S03]  /*5ed0*/  VIADD R105, R105, 0x1 ;  /* 0x0000000169697836 */ /* 0x000fe60000000000 */
[----:B------:R-:W-:Y:S05]  /*5ee0*/  PRMT R0, R0, 0x654, R3 ;  /* 0x0000065400007816 */ /* 0x000fea0000000003 */
[----:B------:R1:W3:Y:S04]  /*5ef0*/  @P1 LDS.128 R80, [R5+UR49+0x200] ;  /* 0x0002003105501984 */ /* 0x0002e80008000c00 */
[----:B------:R1:W1:Y:S01]  /*5f00*/  @P1 LDS.128 R84, [R4+0x210] ;  /* 0x0002100004541984 */ /* 0x0002620000000c00 */
[C---:B------:R-:W-:Y:S01]  /*5f10*/  ISETP.NE.AND P1, PT, R105.reuse, 0x2, PT ;  /* 0x000000026900780c */ /* 0x040fe20003f25270 */
[----:B------:R-:W-:Y:S01]  /*5f20*/  @!PT LDS RZ, [RZ] ;  /* 0x00000000fffff984 */ /* 0x000fe20000000800 */
[----:B------:R-:W-:Y:S01]  /*5f30*/  @!PT LDS RZ, [RZ] ;  /* 0x00000000fffff984 */ /* 0x000fe20000000800 */
[----:B------:R-:W-:Y:S01]  /*5f40*/  @!PT LDS RZ, [RZ] ;  /* 0x00000000fffff984 */ /* 0x000fe20000000800 */
[----:B------:R-:W-:Y:S01]  /*5f50*/  @!PT LDS RZ, [RZ] ;  /* 0x00000000fffff984 */ /* 0x000fe20000000800 */
[----:B------:R5:W-:Y:S06]  /*5f60*/  MEMBAR.ALL.CTA ;  /* 0x0000000000007992 */ /* 0x000bec0000008000 */
[----:B-----5:R-:W5:Y:S01]  /*5f70*/  FENCE.VIEW.ASYNC.S ;  /* 0x00000000000073c6 */ /* 0x020f620000000000 */
[----:B------:R-:W-:Y:S02]  /*5f80*/  SEL R3, RZ, 0x1, P1 ;  /* 0x00000001ff037807 */ /* 0x000fe40000800000 */
[----:B------:R-:W-:Y:S02]  /*5f90*/  SEL R105, R105, RZ, P1 ;  /* 0x000000ff69697207 */ /* 0x000fe40000800000 */
[----:B------:R-:W-:Y:S01]  /*5fa0*/  LOP3.LUT R104, R104, R3, RZ, 0x3c, !PT ;  /* 0x0000000368687212 */ /* 0x000fe200078e3cff */
[----:B-----5:R1:W-:Y:S06]  /*5fb0*/  SYNCS.ARRIVE.TRANS64.RED.A1T0 RZ, [R0+URZ], RZ ;  /* 0x000000ff00ff79a7 */ /* 0x0203ec00081004ff */
.L_x_101:
[----:B------:R-:W-:Y:S05]  /*5fc0*/  BSYNC B1 ;  /* 0x0000000000017941 */ /* 0x000fea0003800000 */
.L_x_100:
[----:B-1----:R-:W-:Y:S04]  /*5fd0*/  SHF.R.U32.HI R0, RZ, 0x15, R48 ;  /* 0x00000015ff007819 */ /* 0x002fe80000011630 */
[----:B------:R-:W-:Y:S01]  /*5fe0*/  LOP3.LUT P1, RZ, R0, 0x3, R101, 0x48, !PT ;  /* 0x0000000300ff7812 */ /* 0x000fe20007824865 */
[----:B------:R-:W-:Y:S01]  /*5ff0*/  @!UPT UIADD3 URZ, UPT, UPT, URZ, URZ, URZ ;  /* 0x000000fffffff290 */ /* 0x000fe2000fffe0ff */
[----:B----4-:R-:W-:Y:S11]  /*6000*/  @P0 BRA `(.L_x_105) ;  /* 0x0000000000080947 */ /* 0x010ff60003800000 */
[----:B------:R-:W1:Y:S02]  /*6010*/  SYNCS.PHASECHK.TRANS64.TRYWAIT P0, [R113+URZ+0x160], R2 ;  /* 0x00016002710075a7 */ /* 0x000e6400080011ff */
[----:B-1----:R-:W-:Y:S05]  /*6020*/  @!P0 BRA `(.L_x_106) ;  /* 0x0000002400d48947 */ /* 0x002fea0003800000 */
.L_x_105:
[----:B------:R-:W-:Y:S05]  /*6030*/  @!P1 BRA `(.L_x_107) ;  /* 0x0000000000409947 */ /* 0x000fea0003800000 */
[----:B------:R-:W4:Y:S01]  /*6040*/  LDCU.64 UR8, c[0x4][0x70] ;  /* 0x01000e00ff0877ac */ /* 0x000f220008000a00 */
[----:B------:R-:W-:Y:S01]  /*6050*/  MOV R3, 0x0 ;  /* 0x0000000000037802 */ /* 0x000fe20000000f00 */
[----:B------:R-:W-:Y:S02]  /*6060*/  HFMA2 R12, -RZ, RZ, 0, 5.9604644775390625e-08 ;  /* 0x00000001ff0c7431 */ /* 0x000fe400000001ff */
[----:B------:R-:W-:Y:S02]  /*6070*/  IMAD.MOV.U32 R8, RZ, RZ, 0x192 ;  /* 0x00000192ff087424 */ /* 0x000fe400078e00ff */
[----:B------:R-:W-:Y:S01]  /*6080*/  IMAD.MOV.U32 R13, RZ, RZ, RZ ;  /* 0x000000ffff0d7224 */ /* 0x000fe200078e00ff */
[----:B------:R-:W5:Y:S01]  /*6090*/  LDCU.64 UR6, c[0x4][0x78] ;  /* 0x01000f00ff0677ac */ /* 0x000f620008000a00 */
[----:B-1----:R-:W1:Y:S01]  /*60a0*/  LDC.64 R2, c[0x4][R3] ;  /* 0x0100000003027b82 */ /* 0x002e620000000a00 */
[----:B------:R-:W2:Y:S01]  /*60b0*/  LDCU.64 UR4, c[0x4][0x10] ;  /* 0x01000200ff0477ac */ /* 0x000ea20008000a00 */
[----:B----4-:R-:W-:Y:S01]  /*60c0*/  MOV R5, UR9 ;  /* 0x0000000900057c02 */ /* 0x010fe20008000f00 */
[----:B------:R-:W-:Y:S01]  /*60d0*/  IMAD.U32 R4, RZ, RZ, UR8 ;  /* 0x00000008ff047e24 */ /* 0x000fe2000f8e00ff */
[----:B-----5:R-:W-:Y:S01]  /*60e0*/  MOV R7, UR7 ;  /* 0x0000000700077c02 */ /* 0x020fe20008000f00 */
[----:B------:R-:W-:Y:S01]  /*60f0*/  IMAD.U32 R6, RZ, RZ, UR6 ;  /* 0x00000006ff067e24 */ /* 0x000fe2000f8e00ff */
[----:B--2---:R-:W-:Y:S01]  /*6100*/  MOV R11, UR5 ;  /* 0x00000005000b7c02 */ /* 0x004fe20008000f00 */
[----:B------:R-:W-:Y:S02]  /*6110*/  IMAD.U32 R10, RZ, RZ, UR4 ;  /* 0x00000004ff0a7e24 */ /* 0x000fe4000f8e00ff */
[----:B------:R-:W-:Y:S07]  /*6120*/  LEPC R20, `(.L_x_107) ;  /* 0x000000001014794e */ /* 0x000fee0000000000 */
[----:B-1-3--:R-:W-:Y:S05]  /*6130*/  CALL.ABS.NOINC R2 ;  /* 0x0000000002007343 */ /* 0x00afea0003c00000 */
.L_x_107:
[-C--:B---3--:R-:W-:Y:S01]  /*6140*/  F2FP.F16.E5M2.UNPACK_B R51, R80.reuse ;  /* 0x00000050ff33723e */ /* 0x088fe200020004ff */
[----:B------:R-:W-:Y:S05]  /*6150*/  WARPSYNC.ALL ;  /* 0x0000000000007948 */ /* 0x000fea0003800000 */
[----:B------:R-:W-:Y:S01]  /*6160*/  R2UR UR4, R48 ;  /* 0x00000000300472ca */ /* 0x000fe200000e0000 */
[--C-:B------:R-:W-:Y:S01]  /*6170*/  HADD2.F32 R50, -RZ, R51.reuse.H0_H0 ;  /* 0x20000033ff327230 */ /* 0x100fe20000004100 */
[----:B------:R-:W-:Y:S01]  /*6180*/  F2FP.F16.E5M2.UNPACK_B R53, R80.H1 ;  /* 0x00000050ff35723e */ /* 0x000fe200030004ff */
[----:B------:R-:W-:Y:S01]  /*6190*/  HADD2.F32 R51, -RZ, R51.H1_H1 ;  /* 0x30000033ff337230 */ /* 0x000fe20000004100 */
[-C--:B------:R-:W-:Y:S01]  /*61a0*/  F2FP.F16.E5M2.UNPACK_B R55, R81.reuse ;  /* 0x00000051ff37723e */ /* 0x080fe200020004ff */
[----:B------:R-:W-:Y:S01]  /*61b0*/  BSSY.RECONVERGENT B0, `(.L_x_108) ;  /* 0x0000099000007945 */ /* 0x000fe20003800200 */
[----:B------:R-:W-:Y:S01]  /*61c0*/  F2FP.F16.E5M2.UNPACK_B R57, R81.H1 ;  /* 0x00000051ff39723e */ /* 0x000fe200030004ff */
[--C-:B------:R-:W-:Y:S01]  /*61d0*/  HADD2.F32 R52, -RZ, R53.reuse.H0_H0 ;  /* 0x20000035ff347230 */ /* 0x100fe20000004100 */
[-C--:B------:R-:W-:Y:S01]  /*61e0*/  F2FP.F16.E5M2.UNPACK_B R59, R82.reuse ;  /* 0x00000052ff3b723e */ /* 0x080fe200020004ff */
[----:B------:R-:W-:Y:S01]  /*61f0*/  HADD2.F32 R54, -RZ, R53.H1_H1 ;  /* 0x30000035ff367230 */ /* 0x000fe20000004100 */
[----:B------:R-:W-:Y:S01]  /*6200*/  F2FP.F16.E5M2.UNPACK_B R61, R82.H1 ;  /* 0x00000052ff3d723e */ /* 0x000fe200030004ff */
[--C-:B------:R-:W-:Y:S01]  /*6210*/  HADD2.F32 R53, -RZ, R55.reuse.H0_H0 ;  /* 0x20000037ff357230 */ /* 0x100fe20000004100 */
[-C--:B------:R-:W-:Y:S01]  /*6220*/  F2FP.F16.E5M2.UNPACK_B R63, R83.reuse ;  /* 0x00000053ff3f723e */ /* 0x080fe200020004ff */
[----:B------:R-:W-:Y:S01]  /*6230*/  LDTM.16dp32bit_t0_t15.x32 R4, tmem[UR4] ;  /* 0x00000004000479ee */ /* 0x000fe20008a80000 */
[----:B------:R-:W2:Y:S01]  /*6240*/  LDTM.16dp32bit_t16_t31.x32 R4, tmem[UR4+0x20] ;  /* 0x00002004000479ee */ /* 0x000ea20008aa0000 */
[----:B------:R-:W-:Y:S01]  /*6250*/  SHF.L.U32 R125, R102, 0x4, RZ ;  /* 0x00000004667d7819 */ /* 0x000fe200000006ff */
[----:B------:R-:W-:Y:S01]  /*6260*/  HADD2.F32 R56, -RZ, R55.H1_H1 ;  /* 0x30000037ff387230 */ /* 0x000fe20000004100 */
[----:B------:R-:W-:Y:S01]  /*6270*/  ISETP.NE.AND P6, PT, R114, RZ, PT ;  /* 0x000000ff7200720c */ /* 0x000fe20003fc5270 */
[----:B------:R-:W-:Y:S01]  /*6280*/  HADD2.F32 R60, -RZ, R59.H1_H1 ;  /* 0x3000003bff3c7230 */ /* 0x000fe20000004100 */
[----:B------:R-:W-:Y:S01]  /*6290*/  IADD3 R114, PT, PT, R100, UR49, RZ ;  /* 0x0000003164727c10 */ /* 0x000fe2000fffe0ff */
[----:B------:R-:W-:Y:S01]  /*62a0*/  HADD2.F32 R64, -RZ, R63.H1_H1 ;  /* 0x3000003fff407230 */ /* 0x000fe20000004100 */
[----:B------:R-:W-:Y:S01]  /*62b0*/  F2FP.F16.E5M2.UNPACK_B R65, R83.H1 ;  /* 0x00000053ff41723e */ /* 0x000fe200030004ff */
[--C-:B------:R-:W-:Y:S01]  /*62c0*/  HADD2.F32 R55, -RZ, R57.reuse.H0_H0 ;  /* 0x20000039ff377230 */ /* 0x100fe20000004100 */
[----:B------:R-:W-:Y:S01]  /*62d0*/  IADD3 R114, PT, PT, R114, R125, RZ ;  /* 0x0000007d72727210 */ /* 0x000fe20007ffe0ff */
[----:B------:R-:W-:Y:S01]  /*62e0*/  HADD2.F32 R58, -RZ, R57.H1_H1 ;  /* 0x30000039ff3a7230 */ /* 0x000fe20000004100 */
[-C--:B------:R-:W-:Y:S01]  /*62f0*/  F2FP.F16.E5M2.UNPACK_B R67, R84.reuse ;  /* 0x00000054ff43723e */ /* 0x080fe200020004ff */
[----:B------:R-:W-:Y:S01]  /*6300*/  HADD2.F32 R57, -RZ, R59.H0_H0 ;  /* 0x2000003bff397230 */ /* 0x000fe20000004100 */
[----:B------:R-:W-:Y:S01]  /*6310*/  F2FP.F16.E5M2.UNPACK_B R69, R84.H1 ;  /* 0x00000054ff45723e */ /* 0x000fe200030004ff */
[----:B------:R-:W-:Y:S01]  /*6320*/  HADD2.F32 R59, -RZ, R61.H0_H0 ;  /* 0x2000003dff3b7230 */ /* 0x000fe20000004100 */
[-C--:B------:R-:W-:Y:S01]  /*6330*/  F2FP.F16.E5M2.UNPACK_B R71, R85.reuse ;  /* 0x00000055ff47723e */ /* 0x080fe200020004ff */
[----:B------:R-:W-:Y:S01]  /*6340*/  HADD2.F32 R68, -RZ, R67.H1_H1 ;  /* 0x30000043ff447230 */ /* 0x000fe20000004100 */
[----:B------:R-:W-:Y:S01]  /*6350*/  F2FP.F16.E5M2.UNPACK_B R73, R85.H1 ;  /* 0x00000055ff49723e */ /* 0x000fe200030004ff */
[----:B------:R-:W-:Y:S01]  /*6360*/  HADD2.F32 R62, -RZ, R61.H1_H1 ;  /* 0x3000003dff3e7230 */ /* 0x000fe20000004100 */
[-C--:B------:R-:W-:Y:S01]  /*6370*/  F2FP.F16.E5M2.UNPACK_B R75, R86.reuse ;  /* 0x00000056ff4b723e */ /* 0x080fe200020004ff */
[----:B------:R-:W-:Y:S01]  /*6380*/  HADD2.F32 R61, -RZ, R63.H0_H0 ;  /* 0x2000003fff3d7230 */ /* 0x000fe20000004100 */
[----:B------:R-:W-:Y:S01]  /*6390*/  F2FP.F16.E5M2.UNPACK_B R77, R86.H1 ;  /* 0x00000056ff4d723e */ /* 0x000fe200030004ff */
[----:B------:R-:W-:Y:S01]  /*63a0*/  HADD2.F32 R72, -RZ, R71.H1_H1 ;  /* 0x30000047ff487230 */ /* 0x000fe20000004100 */
[----:B------:R-:W-:Y:S01]  /*63b0*/  F2FP.F16.E5M2.UNPACK_B R79, R87.H1 ;  /* 0x00000057ff4f723e */ /* 0x000fe200030004ff */
[C---:B--2---:R-:W-:Y:S01]  /*63c0*/  FMUL R0, R47.reuse, R4 ;  /* 0x000000042f007220 */ /* 0x044fe20000400000 */
[C---:B-1----:R-:W-:Y:S01]  /*63d0*/  FMUL R2, R47.reuse, R5 ;  /* 0x000000052f027220 */ /* 0x042fe20000400000 */
[C---:B------:R-:W-:Y:S01]  /*63e0*/  FMUL R4, R47.reuse, R8 ;  /* 0x000000082f047220 */ /* 0x040fe20000400000 */
[----:B------:R-:W-:Y:S01]  /*63f0*/  FMUL R5, R47, R9 ;  /* 0x000000092f057220 */ /* 0x000fe20000400000 */
[C---:B------:R-:W-:Y:S01]  /*6400*/  FFMA R0, R49.reuse, R50, R0 ;  /* 0x0000003231007223 */ /* 0x040fe20000000000 */
[----:B------:R-:W-:Y:S01]  /*6410*/  FFMA R2, R49, R51, R2 ;  /* 0x0000003331027223 */ /* 0x000fe20000000002 */
[C---:B------:R-:W-:Y:S01]  /*6420*/  FMUL R8, R47.reuse, R12 ;  /* 0x0000000c2f087220 */ /* 0x040fe20000400000 */
[C---:B------:R-:W-:Y:S01]  /*6430*/  FMUL R9, R47.reuse, R13 ;  /* 0x0000000d2f097220 */ /* 0x040fe20000400000 */
[C---:B------:R-:W-:Y:S01]  /*6440*/  FMUL R12, R47.reuse, R16 ;  /* 0x000000102f0c7220 */ /* 0x040fe20000400000 */
[C---:B------:R-:W-:Y:S01]  /*6450*/  FMUL R13, R47.reuse, R17 ;  /* 0x000000112f0d7220 */ /* 0x040fe20000400000 */
[C---:B------:R-:W-:Y:S01]  /*6460*/  FMUL R16, R47.reuse, R20 ;  /* 0x000000142f107220 */ /* 0x040fe20000400000 */
[C---:B------:R-:W-:Y:S01]  /*6470*/  FMUL R17, R47.reuse, R21 ;  /* 0x000000152f117220 */ /* 0x040fe20000400000 */
[C---:B------:R-:W-:Y:S01]  /*6480*/  FMUL R20, R47.reuse, R24 ;  /* 0x000000182f147220 */ /* 0x040fe20000400000 */
[C---:B------:R-:W-:Y:S01]  /*6490*/  FMUL R21, R47.reuse, R25 ;  /* 0x000000192f157220 */ /* 0x040fe20000400000 */
[----:B------:R-:W-:Y:S02]  /*64a0*/  HADD2.F32 R76, -RZ, R75.H1_H1 ;  /* 0x3000004bff4c7230 */ /* 0x000fe40000004100 */
[C---:B------:R-:W-:Y:S01]  /*64b0*/  FMUL R24, R47.reuse, R28 ;  /* 0x0000001c2f187220 */ /* 0x040fe20000400000 */
[C---:B------:R-:W-:Y:S01]  /*64c0*/  FMUL R25, R47.reuse, R29 ;  /* 0x0000001d2f197220 */ /* 0x040fe20000400000 */
[C---:B------:R-:W-:Y:S01]  /*64d0*/  FMUL R28, R47.reuse, R32 ;  /* 0x000000202f1c7220 */ /* 0x040fe20000400000 */
[C---:B------:R-:W-:Y:S01]  /*64e0*/  FMUL R29, R47.reuse, R33 ;  /* 0x000000212f1d7220 */ /* 0x040fe20000400000 */
[C---:B------:R-:W-:Y:S01]  /*64f0*/  FMUL R3, R47.reuse, R6 ;  /* 0x000000062f037220 */ /* 0x040fe20000400000 */
[C---:B------:R-:W-:Y:S01]  /*6500*/  FMUL R7, R47.reuse, R7 ;  /* 0x000000072f077220 */ /* 0x040fe20000400000 */
[C---:B------:R-:W-:Y:S01]  /*6510*/  FMUL R6, R47.reuse, R10 ;  /* 0x0000000a2f067220 */ /* 0x040fe20000400000 */
[----:B------:R-:W-:Y:S01]  /*6520*/  FMUL R11, R47, R11 ;  /* 0x0000000b2f0b7220 */ /* 0x000fe20000400000 */
[C---:B------:R-:W-:Y:S01]  /*6530*/  FFMA R3, R49.reuse, R52, R3 ;  /* 0x0000003431037223 */ /* 0x040fe20000000003 */
[C---:B------:R-:W-:Y:S01]  /*6540*/  FFMA R7, R49.reuse, R54, R7 ;  /* 0x0000003631077223 */ /* 0x040fe20000000007 */
[C---:B------:R-:W-:Y:S01]  /*6550*/  FFMA R4, R49.reuse, R53, R4 ;  /* 0x0000003531047223 */ /* 0x040fe20000000004 */
[----:B------:R-:W-:Y:S01]  /*6560*/  F2FP.F16.E5M2.UNPACK_B R50, R87 ;  /* 0x00000057ff32723e */ /* 0x000fe200020004ff */
[C---:B------:R-:W-:Y:S01]  /*6570*/  FFMA R5, R49.reuse, R56, R5 ;  /* 0x0000003831057223 */ /* 0x040fe20000000005 */
[----:B------:R-:W-:Y:S01]  /*6580*/  FFMA R6, R49, R55, R6 ;  /* 0x0000003731067223 */ /* 0x000fe20000000006 */
[----:B------:R-:W-:Y:S01]  /*6590*/  F2FP.SATFINITE.E5M2.F32.PACK_AB_MERGE_C R117, R7, R3, RZ ;  /* 0x000000030775723e */ /* 0x000fe200048060ff */
[C---:B------:R-:W-:Y:S01]  /*65a0*/  FFMA R11, R49.reuse, R58, R11 ;  /* 0x0000003a310b7223 */ /* 0x040fe2000000000b */
[C---:B------:R-:W-:Y:S01]  /*65b0*/  FFMA R8, R49.reuse, R57, R8 ;  /* 0x0000003931087223 */ /* 0x040fe20000000008 */
[----:B------:R-:W-:Y:S01]  /*65c0*/  ISETP.NE.AND P0, PT, R110, RZ, PT ;  /* 0x000000ff6e00720c */ /* 0x000fe20003f05270 */
[----:B------:R-:W-:Y:S01]  /*65d0*/  FFMA R9, R49, R60, R9 ;  /* 0x0000003c31097223 */ /* 0x000fe20000000009 */
[----:B------:R-:W-:Y:S01]  /*65e0*/  F2FP.SATFINITE.E5M2.F32.PACK_AB_MERGE_C R116, R2, R0, R117 ;  /* 0x000000000274723e */ /* 0x000fe20004806075 */
[--C-:B------:R-:W-:Y:S01]  /*65f0*/  HADD2.F32 R51, -RZ, R50.reuse.H0_H0 ;  /* 0x20000032ff337230 */ /* 0x100fe20000004100 */
[----:B------:R-:W-:Y:S01]  /*6600*/  F2FP.SATFINITE.E5M2.F32.PACK_AB_MERGE_C R117, R11, R6, RZ ;  /* 0x000000060b75723e */ /* 0x000fe200048060ff */
[----:B------:R-:W-:Y:S02]  /*6610*/  HADD2.F32 R50, -RZ, R50.H1_H1 ;  /* 0x30000032ff327230 */ /* 0x000fe40000004100 */
[C---:B------:R-:W-:Y:S01]  /*6620*/  FMUL R10, R47.reuse, R14 ;  /* 0x0000000e2f0a7220 */ /* 0x040fe20000400000 */
[----:B------:R-:W-:Y:S01]  /*6630*/  FMUL R15, R47, R15 ;  /* 0x0000000f2f0f7220 */ /* 0x000fe20000400000 */
[--C-:B------:R-:W-:Y:S01]  /*6640*/  HADD2.F32 R63, -RZ, R65.reuse.H0_H0 ;  /* 0x20000041ff3f7230 */ /* 0x100fe20000004100 */
[----:B------:R-:W-:Y:S01]  /*6650*/  F2FP.SATFINITE.E5M2.F32.PACK_AB_MERGE_C R117, R5, R4, R117 ;  /* 0x000000040575723e */ /* 0x000fe20004806075 */
[C---:B------:R-:W-:Y:S01]  /*6660*/  FFMA R10, R49.reuse, R59, R10 ;  /* 0x0000003b310a7223 */ /* 0x040fe2000000000a */
[C---:B------:R-:W-:Y:S01]  /*6670*/  FFMA R15, R49.reuse, R62, R15 ;  /* 0x0000003e310f7223 */ /* 0x040fe2000000000f */
[C---:B------:R-:W-:Y:S01]  /*6680*/  FFMA R12, R49.reuse, R61, R12 ;  /* 0x0000003d310c7223 */ /* 0x040fe2000000000c */
[----:B------:R-:W-:Y:S01]  /*6690*/  FFMA R13, R49, R64, R13 ;  /* 0x00000040310d7223 */ /* 0x000fe2000000000d */
[----:B------:R-:W-:Y:S02]  /*66a0*/  HADD2.F32 R66, -RZ, R65.H1_H1 ;  /* 0x30000041ff427230 */ /* 0x000fe40000004100 */
[C---:B------:R-:W-:Y:S01]  /*66b0*/  FMUL R14, R47.reuse, R18 ;  /* 0x000000122f0e7220 */ /* 0x040fe20000400000 */
[----:B------:R-:W-:Y:S02]  /*66c0*/  HADD2.F32 R65, -RZ, R67.H0_H0 ;  /* 0x20000043ff417230 */ /* 0x000fe40000004100 */
[----:B------:R-:W-:Y:S01]  /*66d0*/  FMUL R19, R47, R19 ;  /* 0x000000132f137220 */ /* 0x000fe20000400000 */
[--C-:B------:R-:W-:Y:S02]  /*66e0*/  HADD2.F32 R67, -RZ, R69.reuse.H0_H0 ;  /* 0x20000045ff437230 */ /* 0x100fe40000004100 */
[----:B------:R-:W-:Y:S01]  /*66f0*/  FFMA R14, R49, R63, R14 ;  /* 0x0000003f310e7223 */ /* 0x000fe2000000000e */
[----:B------:R-:W-:Y:S02]  /*6700*/  HADD2.F32 R70, -RZ, R69.H1_H1 ;  /* 0x30000045ff467230 */ /* 0x000fe40000004100 */
[----:B------:R-:W-:Y:S01]  /*6710*/  FMUL R18, R47, R22 ;  /* 0x000000162f127220 */ /* 0x000fe20000400000 */
[----:B------:R-:W-:Y:S02]  /*6720*/  HADD2.F32 R69, -RZ, R71.H0_H0 ;  /* 0x20000047ff457230 */ /* 0x000fe40000004100 */
[----:B------:R-:W-:Y:S01]  /*6730*/  FFMA R19, R49, R66, R19 ;  /* 0x0000004231137223 */ /* 0x000fe20000000013 */
[----:B------:R-:W-:Y:S01]  /*6740*/  FMUL R23, R47, R23 ;  /* 0x000000172f177220 */ /* 0x000fe20000400000 */
[C---:B------:R-:W-:Y:S01]  /*6750*/  FFMA R16, R49.reuse, R65, R16 ;  /* 0x0000004131107223 */ /* 0x040fe20000000010 */
[C---:B------:R-:W-:Y:S01]  /*6760*/  FFMA R17, R49.reuse, R68, R17 ;  /* 0x0000004431117223 */ /* 0x040fe20000000011 */
        /* <DEDUP_REMOVED lines=23> */
[----:B------:R-:W-:Y:S01]  /*68e0*/  F2FP.SATFINITE.E5M2.F32.PACK_AB_MERGE_C R118, R15, R10, RZ ;  /* 0x0000000a0f76723e */ /* 0x000fe200048060ff */
[----:B------:R-:W-:Y:S01]  /*68f0*/  FFMA R28, R49, R51, R28 ;  /* 0x00000033311c7223 */ /* 0x000fe2000000001c */
[----:B------:R-:W-:Y:S01]  /*6900*/  F2FP.SATFINITE.E5M2.F32.PACK_AB_MERGE_C R119, R19, R14, RZ ;  /* 0x0000000e1377723e */ /* 0x000fe200048060ff */
[C---:B------:R-:W-:Y:S01]  /*6910*/  FFMA R29, R49.reuse, R50, R29 ;  /* 0x00000032311d7223 */ /* 0x040fe2000000001d */
[C---:B------:R-:W-:Y:S01]  /*6920*/  FFMA R30, R49.reuse, R77, R30 ;  /* 0x0000004d311e7223 */ /* 0x040fe2000000001e */
[----:B------:R-:W-:Y:S01]  /*6930*/  FFMA R35, R49, R52, R35 ;  /* 0x0000003431237223 */ /* 0x000fe20000000023 */
[----:B------:R-:W-:Y:S02]  /*6940*/  F2FP.SATFINITE.E5M2.F32.PACK_AB_MERGE_C R118, R9, R8, R118 ;  /* 0x000000080976723e */ /* 0x000fe40004806076 */
[----:B------:R-:W-:Y:S02]  /*6950*/  F2FP.SATFINITE.E5M2.F32.PACK_AB_MERGE_C R119, R13, R12, R119 ;  /* 0x0000000c0d77723e */ /* 0x000fe40004806077 */
[----:B------:R-:W-:Y:S02]  /*6960*/  F2FP.SATFINITE.E5M2.F32.PACK_AB_MERGE_C R120, R23, R18, RZ ;  /* 0x000000121778723e */ /* 0x000fe400048060ff */
[----:B------:R-:W-:Y:S01]  /*6970*/  F2FP.SATFINITE.E5M2.F32.PACK_AB_MERGE_C R121, R27, R22, RZ ;  /* 0x000000161b79723e */ /* 0x000fe200048060ff */
[----:B------:R1:W-:Y:S01]  /*6980*/  STS.128 [R100+UR49+0x2200], R116 ;  /* 0x0022007464007988 */ /* 0x0003e20008000c31 */
[----:B------:R-:W-:Y:S02]  /*6990*/  F2FP.SATFINITE.E5M2.F32.PACK_AB_MERGE_C R122, R31, R26, RZ ;  /* 0x0000001a1f7a723e */ /* 0x000fe400048060ff */
[----:B------:R-:W-:Y:S02]  /*69a0*/  F2FP.SATFINITE.E5M2.F32.PACK_AB_MERGE_C R123, R35, R30, RZ ;  /* 0x0000001e237b723e */ /* 0x000fe400048060ff */
[----:B------:R-:W-:Y:S02]  /*69b0*/  F2FP.SATFINITE.E5M2.F32.PACK_AB_MERGE_C R120, R17, R16, R120 ;  /* 0x000000101178723e */ /* 0x000fe40004806078 */
[----:B------:R-:W-:Y:S02]  /*69c0*/  F2FP.SATFINITE.E5M2.F32.PACK_AB_MERGE_C R121, R21, R20, R121 ;  /* 0x000000141579723e */ /* 0x000fe40004806079 */
[----:B------:R-:W-:Y:S02]  /*69d0*/  F2FP.SATFINITE.E5M2.F32.PACK_AB_MERGE_C R122, R25, R24, R122 ;  /* 0x00000018197a723e */ /* 0x000fe4000480607a */
[----:B------:R-:W-:Y:S02]  /*69e0*/  F2FP.SATFINITE.E5M2.F32.PACK_AB_MERGE_C R123, R29, R28, R123 ;  /* 0x0000001c1d7b723e */ /* 0x000fe4000480607b */
[----:B------:R-:W-:Y:S02]  /*69f0*/  LEA R32, R105, UR49, 0x3 ;  /* 0x0000003169207c11 */ /* 0x000fe4000f8e18ff */
[----:B------:R-:W-:Y:S01]  /*6a00*/  @P6 SHF.L.U32 R33, R104, 0x1f, RZ ;  /* 0x0000001f68216819 */ /* 0x000fe200000006ff */
[----:B------:R1:W-:Y:S01]  /*6a10*/  STS.128 [R114+0x2210], R120 ;  /* 0x0022107872007388 */ /* 0x0003e20000000c00 */
[----:B------:R-:W-:Y:S01]  /*6a20*/  @!PT LDS RZ, [RZ] ;  /* 0x00000000fffff984 */ /* 0x000fe20000000800 */
[----:B------:R-:W-:Y:S01]  /*6a30*/  @!PT LDS RZ, [RZ] ;  /* 0x00000000fffff984 */ /* 0x000fe20000000800 */
[----:B------:R-:W-:Y:S01]  /*6a40*/  @!PT LDS RZ, [RZ] ;  /* 0x00000000fffff984 */ /* 0x000fe20000000800 */
[----:B------:R-:W-:Y:S01]  /*6a50*/  @!PT LDS RZ, [RZ] ;  /* 0x00000000fffff984 */ /* 0x000fe20000000800 */
[----:B------:R2:W-:Y:S07]  /*6a60*/  MEMBAR.ALL.CTA ;  /* 0x0000000000007992 */ /* 0x0005ee0000008000 */
[----:B--2---:R-:W2:Y:S02]  /*6a70*/  FENCE.VIEW.ASYNC.S ;  /* 0x00000000000073c6 */ /* 0x004ea40000000000 */
[----:B--2---:R-:W-:Y:S06]  /*6a80*/  BAR.SYNC.DEFER_BLOCKING 0x1, 0x80 ;  /* 0x0042000000007b1d */ /* 0x004fec0000010000 */
[----:B------:R-:W-:Y:S05]  /*6a90*/  @P0 BRA `(.L_x_109) ;  /* 0x0000000000280947 */ /* 0x000fea0003800000 */
[----:B------:R-:W-:Y:S02]  /*6aa0*/  UIADD3 UR4, UPT, UPT, UR49, 0x2200, URZ ;  /* 0x0000220031047890 */ /* 0x000fe4000fffe0ff */
[----:B------:R-:W-:Y:S01]  /*6ab0*/  UIADD3 UR6, UP0, UPT, UR52, 0x680, URZ ;  /* 0x0000068034067890 */ /* 0x000fe2000ff1e0ff */
[----:B------:R-:W-:Y:S03]  /*6ac0*/  UMOV UR43, UR36 ;  /* 0x00000024002b7c82 */ /* 0x000fe60008000000 */
[----:B------:R-:W-:Y:S01]  /*6ad0*/  MOV R109, UR4 ;  /* 0x00000004006d7c02 */ /* 0x000fe20008000f00 */
[----:B------:R-:W-:Y:S03]  /*6ae0*/  UIADD3.X UR7, UPT, UPT, URZ, UR53, URZ, UP0, !UPT ;  /* 0x00000035ff077290 */ /* 0x000fe600087fe4ff */
[----:B------:R-:W-:Y:S11]  /*6af0*/  R2UR UR40, R109 ;  /* 0x000000006d2872ca */ /* 0x000ff600000e0000 */
[----:B------:R-:W-:Y:S02]  /*6b00*/  @!UPT UIADD3 URZ, UPT, UPT, URZ, URZ, URZ ;  /* 0x000000fffffff290 */ /* 0x000fe4000fffe0ff */
[----:B------:R2:W-:Y:S01]  /*6b10*/  UTMASTG.3D [UR40], [UR6] ;  /* 0x00000028060073b5 */ /* 0x0005e20008010000 */
[----:B------:R0:W-:Y:S01]  /*6b20*/  UTMACMDFLUSH ;  /* 0x00000000000079b7 */ /* 0x0001e20000000000 */
[----:B--2---:R-:W-:Y:S04]  /*6b30*/  DEPBAR.LE SB0, 0x1 ;  /* 0x000080400000791a */ /* 0x004fe80000000000 */
.L_x_109:
[----:B------:R-:W-:Y:S05]  /*6b40*/  BSYNC.RECONVERGENT B0 ;  /* 0x0000000000007941 */ /* 0x000fea0003800200 */
.L_x_108:
[----:B------:R-:W-:Y:S06]  /*6b50*/  BAR.SYNC.DEFER_BLOCKING 0x1, 0x80 ;  /* 0x0042000000007b1d */ /* 0x000fec0000010000 */
[----:B------:R-:W2:Y:S01]  /*6b60*/  @P6 SYNCS.PHASECHK.TRANS64.TRYWAIT P0, [R32+URZ+0x110], R33 ;  /* 0x00011021200065a7 */ /* 0x000ea200080011ff */
[----:B------:R-:W-:Y:S01]  /*6b70*/  BSSY B1, `(.L_x_110) ;  /* 0x0000020000017945 */ /* 0x000fe20003800000 */
[----:B--2---:R-:W-:Y:S03]  /*6b80*/  @P6 SEL R115, RZ, 0x1, !P0 ;  /* 0x00000001ff736807 */ /* 0x004fe60004000000 */
[----:B------:R-:W-:Y:S05]  /*6b90*/  @!P6 BRA `(.L_x_111) ;  /* 0x000000000074e947 */ /* 0x000fea0003800000 */
[----:B------:R-:W-:Y:S01]  /*6ba0*/  ISETP.NE.AND P1, PT, R124, RZ, PT ;  /* 0x000000ff7c00720c */ /* 0x000fe20003f25270 */
[----:B------:R-:W-:Y:S01]  /*6bb0*/  BSSY B0, `(.L_x_112) ;  /* 0x0000009000007945 */ /* 0x000fe20003800000 */
[----:B------:R-:W-:Y:S11]  /*6bc0*/  ISETP.NE.AND P0, PT, R115, RZ, PT ;  /* 0x000000ff7300720c */ /* 0x000ff60003f05270 */
[----:B------:R-:W-:Y:S05]  /*6bd0*/  @P1 IMAD R0, R105, 0x1000, R100 ;  /* 0x0000100069001824 */ /* 0x000fea00078e0264 */
[----:B------:R-:W-:Y:S05]  /*6be0*/  @P1 IADD3 R2, PT, PT, R0, UR49, RZ ;  /* 0x0000003100021c10 */ /* 0x000fea000fffe0ff */
[----:B------:R-:W-:Y:S01]  /*6bf0*/  @P1 IMAD.IADD R2, R2, 0x1, R125 ;  /* 0x0000000102021824 */ /* 0x000fe200078e027d */
[----:B------:R-:W-:Y:S06]  /*6c00*/  @P0 BRA `(.L_x_113) ;  /* 0x00000000000c0947 */ /* 0x000fec0003800000 */
[----:B------:R-:W-:Y:S04]  /*6c10*/  SHF.L.U32 R3, R104, 0x1f, RZ ;  /* 0x0000001f68037819 */ /* 0x000fe800000006ff */
[----:B------:R-:W2:Y:S02]  /*6c20*/  SYNCS.PHASECHK.TRANS64.TRYWAIT P0, [R32+URZ+0x110], R3 ;  /* 0x00011003200075a7 */ /* 0x000ea400080011ff */
[----:B--2---:R-:W-:Y:S05]  /*6c30*/  @!P0 BRA `(.L_x_114) ;  /* 0x0000001800e48947 */ /* 0x004fea0003800000 */
.L_x_113:
[----:B------:R-:W-:Y:S05]  /*6c40*/  BSYNC B0 ;  /* 0x0000000000007941 */ /* 0x000fea0003800000 */
.L_x_112:
[----:B------:R-:W-:Y:S01]  /*6c50*/  ISETP.NE.AND P0, PT, R124, RZ, PT ;  /* 0x000000ff7c00720c */ /* 0x000fe20003f05270 */
[----:B--2---:R-:W-:Y:S02]  /*6c60*/  VIADD R32, R32, 0x120 ;  /* 0x0000012020207836 */ /* 0x004fe40000000000 */
[----:B------:R-:W-:Y:S02]  /*6c70*/  IMAD.U32 R3, RZ, RZ, UR37 ;  /* 0x00000025ff037e24 */ /* 0x000fe4000f8e00ff */
[----:B------:R-:W-:Y:S03]  /*6c80*/  VIADD R105, R105, 0x1 ;  /* 0x0000000169697836 */ /* 0x000fe60000000000 */
[----:B------:R-:W-:Y:S05]  /*6c90*/  PRMT R3, R3, 0x654, R32 ;  /* 0x0000065403037816 */ /* 0x000fea0000000020 */
[----:B------:R2:W3:Y:S04]  /*6ca0*/  @P0 LDS.128 R80, [R0+UR49+0x200] ;  /* 0x0002003100500984 */ /* 0x0004e80008000c00 */
[----:B------:R2:W4:Y:S01]  /*6cb0*/  @P0 LDS.128 R84, [R2+0x210] ;  /* 0x0002100002540984 */ /* 0x0005220000000c00 */
[C---:B------:R-:W-:Y:S01]  /*6cc0*/  ISETP.NE.AND P0, PT, R105.reuse, 0x2, PT ;  /* 0x000000026900780c */ /* 0x040fe20003f05270 */
[----:B------:R-:W-:Y:S01]  /*6cd0*/  @!PT LDS RZ, [RZ] ;  /* 0x00000000fffff984 */ /* 0x000fe20000000800 */
[----:B------:R-:W-:Y:S01]  /*6ce0*/  @!PT LDS RZ, [RZ] ;  /* 0x00000000fffff984 */ /* 0x000fe20000000800 */
[----:B------:R-:W-:Y:S01]  /*6cf0*/  @!PT LDS RZ, [RZ] ;  /* 0x00000000fffff984 */ /* 0x000fe20000000800 */
[----:B------:R-:W-:Y:S01]  /*6d00*/  @!PT LDS RZ, [RZ] ;  /* 0x00000000fffff984 */ /* 0x000fe20000000800 */
[----:B------:R5:W-:Y:S06]  /*6d10*/  MEMBAR.ALL.CTA ;  /* 0x0000000000007992 */ /* 0x000bec0000008000 */
[----:B-----5:R-:W5:Y:S01]  /*6d20*/  FENCE.VIEW.ASYNC.S ;  /* 0x00000000000073c6 */ /* 0x020f620000000000 */
[----:B------:R-:W-:Y:S01]  /*6d30*/  SEL R105, R105, RZ, P0 ;  /* 0x000000ff69697207 */ /* 0x000fe20000000000 */
[----:B-----5:R5:W-:Y:S02]  /*6d40*/  SYNCS.ARRIVE.TRANS64.RED.A1T0 RZ, [R3+URZ], RZ ;  /* 0x000000ff03ff79a7 */ /* 0x020be400081004ff */
[----:B-----5:R-:W-:Y:S04]  /*6d50*/  SEL R3, RZ, 0x1, P0 ;  /* 0x00000001ff037807 */ /* 0x020fe80000000000 */
[----:B--23--:R-:W-:Y:S02]  /*6d60*/  LOP3.LUT R104, R104, R3, RZ, 0x3c, !PT ;  /* 0x0000000368687212 */ /* 0x00cfe400078e3cff */
.L_x_111:
[----:B------:R-:W-:Y:S05]  /*6d70*/  BSYNC B1 ;  /* 0x0000000000017941 */ /* 0x000fea0003800000 */
.L_x_110:
[----:B------:R-:W-:Y:S05]  /*6d80*/  VIADD R0, R48, 0x40 ;  /* 0x0000004030007836 */ /* 0x000fea0000000000 */
[----:B------:R-:W-:Y:S04]  /*6d90*/  SHF.R.U32.HI R0, RZ, 0x15, R0 ;  /* 0x00000015ff007819 */ /* 0x000fe80000011600 */
[----:B------:R-:W-:Y:S11]  /*6da0*/  LOP3.LUT P0, RZ, R0, 0x3, R101, 0x48, !PT ;  /* 0x0000000300ff7812 */ /* 0x000ff60007804865 */
[----:B------:R-:W-:Y:S02]  /*6db0*/  @!UPT UIADD3 URZ, UPT, UPT, URZ, URZ, URZ ;  /* 0x000000fffffff290 */ /* 0x000fe4000fffe0ff */
[----:B------:R-:W-:Y:S05]  /*6dc0*/  @!P0 BRA `(.L_x_115) ;  /* 0x0000000000408947 */ /* 0x000fea0003800000 */
[----:B------:R-:W2:Y:S01]  /*6dd0*/  LDCU.64 UR8, c[0x4][0x70] ;  /* 0x01000e00ff0877ac */ /* 0x000ea20008000a00 */
[----:B------:R-:W-:Y:S01]  /*6de0*/  MOV R3, 0x0 ;  /* 0x0000000000037802 */ /* 0x000fe20000000f00 */
[----:B------:R-:W-:Y:S02]  /*6df0*/  HFMA2 R12, -RZ, RZ, 0, 5.9604644775390625e-08 ;  /* 0x00000001ff0c7431 */ /* 0x000fe400000001ff */
[----:B------:R-:W-:Y:S02]  /*6e00*/  IMAD.MOV.U32 R8, RZ, RZ, 0x192 ;  /* 0x00000192ff087424 */ /* 0x000fe400078e00ff */
[----:B------:R-:W-:Y:S01]  /*6e10*/  IMAD.MOV.U32 R13, RZ, RZ, RZ ;  /* 0x000000ffff0d7224 */ /* 0x000fe200078e00ff */
[----:B------:R-:W3:Y:S01]  /*6e20*/  LDCU.64 UR6, c[0x4][0x78] ;  /* 0x01000f00ff0677ac */ /* 0x000ee20008000a00 */
[----:B------:R-:W1:Y:S01]  /*6e30*/  LDC.64 R2, c[0x4][R3] ;  /* 0x0100000003027b82 */ /* 0x000e620000000a00 */
[----:B------:R-:W5:Y:S01]  /*6e40*/  LDCU.64 UR4, c[0x4][0x10] ;  /* 0x01000200ff0477ac */ /* 0x000f620008000a00 */
[----:B--2---:R-:W-:Y:S01]  /*6e50*/  MOV R5, UR9 ;  /* 0x0000000900057c02 */ /* 0x004fe20008000f00 */
[----:B------:R-:W-:Y:S01]  /*6e60*/  IMAD.U32 R4, RZ, RZ, UR8 ;  /* 0x00000008ff047e24 */ /* 0x000fe2000f8e00ff */
[----:B---3--:R-:W-:Y:S01]  /*6e70*/  MOV R7, UR7 ;  /* 0x0000000700077c02 */ /* 0x008fe20008000f00 */
[----:B------:R-:W-:Y:S01]  /*6e80*/  IMAD.U32 R6, RZ, RZ, UR6 ;  /* 0x00000006ff067e24 */ /* 0x000fe2000f8e00ff */
[----:B-----5:R-:W-:Y:S01]  /*6e90*/  MOV R11, UR5 ;  /* 0x00000005000b7c02 */ /* 0x020fe20008000f00 */
[----:B------:R-:W-:Y:S02]  /*6ea0*/  IMAD.U32 R10, RZ, RZ, UR4 ;  /* 0x00000004ff0a7e24 */ /* 0x000fe4000f8e00ff */
[----:B------:R-:W-:Y:S07]  /*6eb0*/  LEPC R20, `(.L_x_115) ;  /* 0x000000001014794e */ /* 0x000fee0000000000 */
[----:B-1--4-:R-:W-:Y:S05]  /*6ec0*/  CALL.ABS.NOINC R2 ;  /* 0x0000000002007343 */ /* 0x012fea0003c00000 */
.L_x_115:
[----:B------:R-:W-:Y:S01]  /*6ed0*/  ISETP.NE.AND P0, PT, R110, RZ, PT ;  /* 0x000000ff6e00720c */ /* 0x000fe20003f05270 */
[----:B------:R-:W-:Y:S05]  /*6ee0*/  WARPSYNC.ALL ;  /* 0x0000000000007948 */ /* 0x000fea0003800000 */
[----:B------:R-:W-:Y:S01]  /*6ef0*/  R2UR UR4, R48 ;  /* 0x00000000300472ca */ /* 0x000fe200000e0000 */
[----:B------:R-:W-:Y:S01]  /*6f00*/  BSSY.RECONVERGENT B0, `(.L_x_116) ;  /* 0x000009c000007945 */ /* 0x000fe20003800200 */
[-C--:B------:R-:W-:Y:S02]  /*6f10*/  F2FP.F16.E5M2.UNPACK_B R51, R80.reuse ;  /* 0x00000050ff33723e */ /* 0x080fe400020004ff */
[----:B------:R-:W-:Y:S02]  /*6f20*/  F2FP.F16.E5M2.UNPACK_B R80, R80.H1 ;  /* 0x00000050ff50723e */ /* 0x000fe400030004ff */
[-C--:B------:R-:W-:Y:S01]  /*6f30*/  F2FP.F16.E5M2.UNPACK_B R55, R81.reuse ;  /* 0x00000051ff37723e */ /* 0x080fe200020004ff */
[--C-:B------:R-:W-:Y:S01]  /*6f40*/  HADD2.F32 R50, -RZ, R51.reuse.H0_H0 ;  /* 0x20000033ff327230 */ /* 0x100fe20000004100 */
[----:B------:R-:W-:Y:S01]  /*6f50*/  F2FP.F16.E5M2.UNPACK_B R81, R81.H1 ;  /* 0x00000051ff51723e */ /* 0x000fe200030004ff */
[----:B------:R-:W-:Y:S01]  /*6f60*/  HADD2.F32 R52, -RZ, R51.H1_H1 ;  /* 0x30000033ff347230 */ /* 0x000fe20000004100 */
[-C--:B------:R-:W-:Y:S01]  /*6f70*/  F2FP.F16.E5M2.UNPACK_B R59, R82.reuse ;  /* 0x00000052ff3b723e */ /* 0x080fe200020004ff */
[--C-:B------:R-:W-:Y:S01]  /*6f80*/  HADD2.F32 R51, -RZ, R80.reuse.H0_H0 ;  /* 0x20000050ff337230 */ /* 0x100fe20000004100 */
[----:B------:R-:W-:Y:S01]  /*6f90*/  F2FP.F16.E5M2.UNPACK_B R82, R82.H1 ;  /* 0x00000052ff52723e */ /* 0x000fe200030004ff */
[----:B------:R-:W-:Y:S01]  /*6fa0*/  LDTM.16dp32bit_t0_t15.x32 R4, tmem[UR4+0x40] ;  /* 0x00004004000479ee */ /* 0x000fe20008a80000 */
[----:B------:R-:W2:Y:S01]  /*6fb0*/  LDTM.16dp32bit_t16_t31.x32 R4, tmem[UR4+0x60] ;  /* 0x00006004000479ee */ /* 0x000ea20008aa0000 */
[----:B------:R-:W-:Y:S01]  /*6fc0*/  NOP ;  /* 0x0000000000007918 */ /* 0x000fe20000000000 */
[--C-:B------:R-:W-:Y:S01]  /*6fd0*/  HADD2.F32 R53, -RZ, R55.reuse.H0_H0 ;  /* 0x20000037ff357230 */ /* 0x100fe20000004100 */
[----:B------:R-:W-:Y:S01]  /*6fe0*/  R2UR UR5, R113 ;  /* 0x00000000710572ca */ /* 0x000fe200000e0000 */
[----:B------:R-:W-:Y:S01]  /*6ff0*/  HADD2.F32 R56, -RZ, R55.H1_H1 ;  /* 0x30000037ff387230 */ /* 0x000fe20000004100 */
[----:B------:R-:W-:Y:S01]  /*7000*/  F2FP.F16.E5M2.UNPACK_B R63, R83 ;  /* 0x00000053ff3f723e */ /* 0x000fe200020004ff */
[--C-:B------:R-:W-:Y:S01]  /*7010*/  HADD2.F32 R57, -RZ, R59.reuse.H0_H0 ;  /* 0x2000003bff397230 */ /* 0x100fe20000004100 */
[----:B----4-:R-:W-:Y:S01]  /*7020*/  F2FP.F16.E5M2.UNPACK_B R67, R84 ;  /* 0x00000054ff43723e */ /* 0x010fe200020004ff */
[----:B------:R-:W-:Y:S01]  /*7030*/  HADD2.F32 R60, -RZ, R59.H1_H1 ;  /* 0x3000003bff3c7230 */ /* 0x000fe20000004100 */
[----:B------:R-:W-:Y:S01]  /*7040*/  F2FP.F16.E5M2.UNPACK_B R71, R85 ;  /* 0x00000055ff47723e */ /* 0x000fe200020004ff */
[--C-:B------:R-:W-:Y:S01]  /*7050*/  HADD2.F32 R61, -RZ, R63.reuse.H0_H0 ;  /* 0x2000003fff3d7230 */ /* 0x100fe20000004100 */
[----:B------:R-:W-:Y:S01]  /*7060*/  F2FP.F16.E5M2.UNPACK_B R75, R86 ;  /* 0x00000056ff4b723e */ /* 0x000fe200020004ff */
[----:B------:R-:W-:Y:S01]  /*7070*/  HADD2.F32 R64, -RZ, R63.H1_H1 ;  /* 0x3000003fff407230 */ /* 0x000fe20000004100 */
[----:B------:R-:W-:Y:S01]  /*7080*/  F2FP.F16.E5M2.UNPACK_B R77, R87 ;  /* 0x00000057ff4d723e */ /* 0x000fe200020004ff */
[--C-:B------:R-:W-:Y:S01]  /*7090*/  HADD2.F32 R65, -RZ, R67.reuse.H0_H0 ;  /* 0x20000043ff417230 */ /* 0x100fe20000004100 */
[----:B------:R-:W-:Y:S01]  /*70a0*/  F2FP.F16.E5M2.UNPACK_B R83, R83.H1 ;  /* 0x00000053ff53723e */ /* 0x000fe200030004ff */
[----:B------:R-:W-:Y:S01]  /*70b0*/  UIADD3 UR5, UPT, UPT, UR5, 0x180, URZ ;  /* 0x0000018005057890 */ /* 0x000fe2000fffe0ff */
[----:B------:R-:W-:Y:S01]  /*70c0*/  HADD2.F32 R67, -RZ, R67.H1_H1 ;  /* 0x30000043ff437230 */ /* 0x000fe20000004100 */
[----:B------:R-:W-:Y:S01]  /*70d0*/  F2FP.F16.E5M2.UNPACK_B R84, R84.H1 ;  /* 0x00000054ff54723e */ /* 0x000fe200030004ff */
[--C-:B------:R-:W-:Y:S01]  /*70e0*/  HADD2.F32 R69, -RZ, R71.reuse.H0_H0 ;  /* 0x20000047ff457230 */ /* 0x100fe20000004100 */
[----:B------:R-:W-:Y:S01]  /*70f0*/  UPRMT UR5, UR37, 0x654, UR5 ;  /* 0x0000065425057896 */ /* 0x000fe20008000005 */
[----:B------:R-:W-:Y:S01]  /*7100*/  HADD2.F32 R72, -RZ, R71.H1_H1 ;  /* 0x30000047ff487230 */ /* 0x000fe20000004100 */
[----:B------:R-:W-:Y:S01]  /*7110*/  F2FP.F16.E5M2.UNPACK_B R85, R85.H1 ;  /* 0x00000055ff55723e */ /* 0x000fe200030004ff */
[--C-:B------:R-:W-:Y:S02]  /*7120*/  HADD2.F32 R73, -RZ, R75.reuse.H0_H0 ;  /* 0x2000004bff497230 */ /* 0x100fe40000004100 */
[C---:B--2---:R-:W-:Y:S01]  /*7130*/  FMUL R4, R47.reuse, R4 ;  /* 0x000000042f047220 */ /* 0x044fe20000400000 */
[C---:B------:R-:W-:Y:S01]  /*7140*/  FMUL R5, R47.reuse, R5 ;  /* 0x000000052f057220 */ /* 0x040fe20000400000 */
[C---:B------:R-:W-:Y:S01]  /*7150*/  FMUL R8, R47.reuse, R8 ;  /* 0x000000082f087220 */ /* 0x040fe20000400000 */
[----:B------:R-:W-:Y:S01]  /*7160*/  FMUL R9, R47, R9 ;  /* 0x000000092f097220 */ /* 0x000fe20000400000 */
[C---:B------:R-:W-:Y:S01]  /*7170*/  FFMA R4, R49.reuse, R50, R4 ;  /* 0x0000003231047223 */ /* 0x040fe20000000004 */
[----:B------:R-:W-:Y:S01]  /*7180*/  SYNCS.ARRIVE.TRANS64.RED.A1T0 RZ, [UR5], RZ ;  /* 0x000000ffffff79a7 */ /* 0x000fe20008100405 */
        /* <DEDUP_REMOVED lines=18> */
[--C-:B------:R-:W-:Y:S02]  /*72b0*/  HADD2.F32 R55, -RZ, R81.reuse.H0_H0 ;  /* 0x20000051ff377230 */ /* 0x100fe40000004100 */
[----:B------:R-:W-:Y:S01]  /*72c0*/  FMUL R10, R47, R10 ;  /* 0x0000000a2f0a7220 */ /* 0x000fe20000400000 */
[C---:B------:R-:W-:Y:S01]  /*72d0*/  FFMA R6, R49.reuse, R51, R6 ;  /* 0x0000003331067223 */ /* 0x040fe20000000006 */
[----:B------:R-:W-:Y:S02]  /*72e0*/  HADD2.F32 R58, -RZ, R81.H1_H1 ;  /* 0x30000051ff3a7230 */ /* 0x000fe40000004100 */
[C---:B------:R-:W-:Y:S01]  /*72f0*/  FFMA R7, R49.reuse, R54, R7 ;  /* 0x0000003631077223 */ /* 0x040fe20000000007 */
[C---:B------:R-:W-:Y:S01]  /*7300*/  FFMA R8, R49.reuse, R53, R8 ;  /* 0x0000003531087223 */ /* 0x040fe20000000008 */
[C---:B------:R-:W-:Y:S01]  /*7310*/  FFMA R9, R49.reuse, R56, R9 ;  /* 0x0000003831097223 */ /* 0x040fe20000000009 */
[----:B------:R-:W-:Y:S01]  /*7320*/  FFMA R10, R49, R55, R10 ;  /* 0x00000037310a7223 */ /* 0x000fe2000000000a */
[----:B------:R-:W-:Y:S01]  /*7330*/  HADD2.F32 R51, -RZ, R77.H0_H0 ;  /* 0x2000004dff337230 */ /* 0x000fe20000004100 */
[----:B-1----:R-:W-:Y:S01]  /*7340*/  F2FP.SATFINITE.E5M2.F32.PACK_AB_MERGE_C R116, R7, R6, RZ ;  /* 0x000000060774723e */ /* 0x002fe200048060ff */
[C---:B------:R-:W-:Y:S01]  /*7350*/  FMUL R11, R47.reuse, R11 ;  /* 0x0000000b2f0b7220 */ /* 0x040fe20000400000 */
[--C-:B------:R-:W-:Y:S02]  /*7360*/  HADD2.F32 R59, -RZ, R82.reuse.H0_H0 ;  /* 0x20000052ff3b7230 */ /* 0x100fe40000004100 */
[----:B------:R-:W-:Y:S01]  /*7370*/  FMUL R14, R47, R14 ;  /* 0x0000000e2f0e7220 */ /* 0x000fe20000400000 */
[----:B------:R-:W-:Y:S01]  /*7380*/  HADD2.F32 R62, -RZ, R82.H1_H1 ;  /* 0x30000052ff3e7230 */ /* 0x000fe20000004100 */
[----:B------:R-:W-:Y:S01]  /*7390*/  F2FP.SATFINITE.E5M2.F32.PACK_AB_MERGE_C R116, R5, R4, R116 ;  /* 0x000000040574723e */ /* 0x000fe20004806074 */
[C---:B------:R-:W-:Y:S01]  /*73a0*/  FFMA R11, R49.reuse, R58, R11 ;  /* 0x0000003a310b7223 */ /* 0x040fe2000000000b */
[C---:B------:R-:W-:Y:S01]  /*73b0*/  FFMA R12, R49.reuse, R57, R12 ;  /* 0x00000039310c7223 */ /* 0x040fe2000000000c */
[C---:B------:R-:W-:Y:S01]  /*73c0*/  FFMA R13, R49.reuse, R60, R13 ;  /* 0x0000003c310d7223 */ /* 0x040fe2000000000d */
[----:B------:R-:W-:Y:S01]  /*73d0*/  F2FP.F16.E5M2.UNPACK_B R86, R86.H1 ;  /* 0x00000056ff56723e */ /* 0x000fe200030004ff */
[----:B------:R-:W-:Y:S01]  /*73e0*/  FFMA R14, R49, R59, R14 ;  /* 0x0000003b310e7223 */ /* 0x000fe2000000000e */
[----:B------:R-:W-:Y:S01]  /*73f0*/  F2FP.SATFINITE.E5M2.F32.PACK_AB_MERGE_C R117, R11, R10, RZ ;  /* 0x0000000a0b75723e */ /* 0x000fe200048060ff */
[C---:B------:R-:W-:Y:S01]  /*7400*/  FMUL R15, R47.reuse, R15 ;  /* 0x0000000f2f0f7220 */ /* 0x040fe20000400000 */
[--C-:B------:R-:W-:Y:S02]  /*7410*/  HADD2.F32 R63, -RZ, R83.reuse.H0_H0 ;  /* 0x20000053ff3f7230 */ /* 0x100fe40000004100 */
[----:B------:R-:W-:Y:S01]  /*7420*/  FMUL R18, R47, R18 ;  /* 0x000000122f127220 */ /* 0x000fe20000400000 */
[----:B------:R-:W-:Y:S01]  /*7430*/  HADD2.F32 R66, -RZ, R83.H1_H1 ;  /* 0x30000053ff427230 */ /* 0x000fe20000004100 */
[----:B------:R-:W-:Y:S01]  /*7440*/  F2FP.SATFINITE.E5M2.F32.PACK_AB_MERGE_C R117, R9, R8, R117 ;  /* 0x000000080975723e */ /* 0x000fe20004806075 */
[C---:B------:R-:W-:Y:S01]  /*7450*/  FFMA R15, R49.reuse, R62, R15 ;  /* 0x0000003e310f7223 */ /* 0x040fe2000000000f */
[C---:B------:R-:W-:Y:S01]  /*7460*/  FFMA R16, R49.reuse, R61, R16 ;  /* 0x0000003d31107223 */ /* 0x040fe20000000010 */
[----:B------:R-:W-:Y:S01]  /*7470*/  FFMA R17, R49, R64, R17 ;  /* 0x0000004031117223 */ /* 0x000fe20000000011 */
[----:B------:R-:W-:Y:S01]  /*7480*/  FMUL R19, R47, R19 ;  /* 0x000000132f137220 */ /* 0x000fe20000400000 */
        /* <DEDUP_REMOVED lines=15> */
[----:B------:R-:W-:Y:S01]  /*7580*/  F2FP.F16.E5M2.UNPACK_B R87, R87.H1 ;  /* 0x00000057ff57723e */ /* 0x000fe200030004ff */
        /* <DEDUP_REMOVED lines=32> */
[----:B------:R-:W-:Y:S03]  /*7790*/  IADD3 R79, PT, PT, R44, 0x1, RZ ;  /* 0x000000012c4f7810 */ /* 0x000fe60007ffe0ff */
        /* <DEDUP_REMOVED lines=9> */
[----:B------:R-:W-:Y:S02]  /*7830*/  UIADD3 UR8, UP0, UPT, UR52, 0x680, URZ ;  /* 0x0000068034087890 */ /* 0x000fe4000ff1e0ff */
[----:B------:R-:W-:Y:S02]  /*7840*/  UIADD3 UR5, UPT, UPT, UR41, 0x40, URZ ;  /* 0x0000004029057890 */ /* 0x000fe4000fffe0ff */
[----:B------:R-:W-:Y:S02]  /*7850*/  UIADD3 UR4, UPT, UPT, UR49, 0x3200, URZ ;  /* 0x0000320031047890 */ /* 0x000fe4000fffe0ff */
[----:B------:R-:W-:Y:S01]  /*7860*/  UIADD3.X UR9, UPT, UPT, URZ, UR53, URZ, UP0, !UPT ;  /* 0x00000035ff097290 */ /* 0x000fe200087fe4ff */
[----:B------:R-:W-:Y:S01]  /*7870*/  UMOV UR6, UR42 ;  /* 0x0000002a00067c82 */ /* 0x000fe20008000000 */
[----:B------:R-:W-:Y:S07]  /*7880*/  UMOV UR7, UR36 ;  /* 0x0000002400077c82 */ /* 0x000fee0008000000 */
[----:B------:R2:W-:Y:S01]  /*7890*/  UTMASTG.3D [UR4], [UR8] ;  /* 0x00000004080073b5 */ /* 0x0005e20008010000 */
[----:B------:R0:W-:Y:S01]  /*78a0*/  UTMACMDFLUSH ;  /* 0x00000000000079b7 */ /* 0x0001e20000000000 */
[----:B--2---:R-:W-:Y:S04]  /*78b0*/  DEPBAR.LE SB0, 0x1 ;  /* 0x000080400000791a */ /* 0x004fe80000000000 */
.L_x_117:
[----:B------:R-:W-:Y:S05]  /*78c0*/  BSYNC.RECONVERGENT B0 ;  /* 0x0000000000007941 */ /* 0x000fea0003800200 */
.L_x_116:
[----:B------:R-:W-:Y:S01]  /*78d0*/  BAR.SYNC.DEFER_BLOCKING 0x1, 0x80 ;  /* 0x0042000000007b1d */ /* 0x000fe20000010000 */
[----:B------:R-:W-:Y:S01]  /*78e0*/  ISETP.NE.AND P2, PT, R111, RZ, PT ;  /* 0x000000ff6f00720c */ /* 0x000fe20003f45270 */
[----:B------:R-:W-:Y:S01]  /*78f0*/  IMAD.IADD R20, R43, 0x1, R94 ;  /* 0x000000012b147824 */ /* 0x000fe200078e025e */
[----:B------:R-:W-:Y:S01]  /*7900*/  ISETP.NE.AND P0, PT, R112, 0x2, PT ;  /* 0x000000027000780c */ /* 0x000fe20003f05270 */
[----:B------:R-:W-:Y:S01]  /*7910*/  IMAD.IADD R21, R45, 0x1, R96 ;  /* 0x000000012d157824 */ /* 0x000fe200078e0260 */
[----:B------:R-:W-:Y:S02]  /*7920*/  ISETP.NE.AND P1, PT, R79, 0x4, PT ;  /* 0x000000044f00780c */ /* 0x000fe40003f25270 */
[----:B------:R-:W-:Y:S02]  /*7930*/  SEL R3, RZ, 0x1, P0 ;  /* 0x00000001ff037807 */ /* 0x000fe40000000000 */
[----:B------:R-:W-:Y:S02]  /*7940*/  SEL R0, RZ, 0x1, P1 ;  /* 0x00000001ff007807 */ /* 0x000fe40000800000 */
[----:B------:R-:W-:Y:S02]  /*7950*/  LOP3.LUT R106, R106, R3, RZ, 0x3c, !PT ;  /* 0x000000036a6a7212 */ /* 0x000fe400078e3cff */
[----:B------:R-:W-:Y:S02]  /*7960*/  LOP3.LUT R107, R107, R0, RZ, 0x3c, !PT ;  /* 0x000000006b6b7212 */ /* 0x000fe400078e3cff */
[----:B------:R-:W-:Y:S02]  /*7970*/  @P2 R2UR UR36, R103 ;  /* 0x00000000672422ca */ /* 0x000fe400000e0000 */
[----:B------:R-:W-:Y:S02]  /*7980*/  SEL R112, R112, RZ, P0 ;  /* 0x000000ff70707207 */ /* 0x000fe40000000000 */
[----:B------:R-:W-:Y:S01]  /*7990*/  SEL R44, R79, RZ, P1 ;  /* 0x000000ff4f2c7207 */ /* 0x000fe20000800000 */
[----:B------:R-:W-:Y:S10]  /*79a0*/  @P2 BRA `(.L_x_118) ;  /* 0xffffffd400f82947 */ /* 0x000ff4000383ffff */
[----:B------:R-:W-:Y:S05]  /*79b0*/  EXIT ;  /* 0x000000000000794d */ /* 0x000fea0003800000 */
.L_x_20:
[----:B--2---:R2:W1:Y:S02]  /*79c0*/  SYNCS.PHASECHK.TRANS64.TRYWAIT P0, [R3+URZ+0x1b0], R2 ;  /* 0x0001b002030075a7 */ /* 0x00446400080011ff */
[----:B-1----:R-:W-:Y:S05]  /*79d0*/  @!P0 NANOSLEEP.SYNCS 0x989680 ;  /* 0x009896800000895d */ /* 0x002fea0003900000 */
[----:B------:R-:W1:Y:S02]  /*79e0*/  @!P0 SYNCS.PHASECHK.TRANS64 P0, [R3+URZ+0x1b0], R2 ;  /* 0x0001b002030085a7 */ /* 0x000e6400080010ff */
[----:B-1----:R-:W-:Y:S05]  /*79f0*/  @!P0 BRA `(.L_x_20) ;  /* 0xfffffffc00f08947 */ /* 0x002fea000383ffff */
[----:B------:R-:W-:Y:S05]  /*7a00*/  BRA `(.L_x_119) ;  /* 0xffffff9c005c7947 */ /* 0x000fea000383ffff */
.L_x_23:
[----:B-1----:R-:W-:-:S07]  /*7a10*/  MOV R2, UR33 ;  /* 0x0000002100027c02 */ /* 0x002fce0008000f00 */
.L_x_120:
[----:B-1----:R1:W2:Y:S02]  /*7a20*/  SYNCS.PHASECHK.TRANS64.TRYWAIT P0, [R2+URZ+0x88], R5 ;  /* 0x00008805020075a7 */ /* 0x0022a400080011ff */
[----:B--2---:R-:W-:Y:S05]  /*7a30*/  @!P0 NANOSLEEP.SYNCS 0x989680 ;  /* 0x009896800000895d */ /* 0x004fea0003900000 */
[----:B------:R-:W2:Y:S02]  /*7a40*/  @!P0 SYNCS.PHASECHK.TRANS64 P0, [R2+URZ+0x88], R5 ;  /* 0x00008805020085a7 */ /* 0x000ea400080010ff */
[----:B--2---:R-:W-:Y:S05]  /*7a50*/  @!P0 BRA `(.L_x_120) ;  /* 0xfffffffc00f08947 */ /* 0x004fea000383ffff */
[----:B------:R-:W-:Y:S05]  /*7a60*/  BRA `(.L_x_22) ;  /* 0xffffff9c00ac7947 */ /* 0x000fea000383ffff */
.L_x_29:
[----:B-1----:R-:W-:-:S07]  /*7a70*/  MOV R2, UR17 ;  /* 0x0000001100027c02 */ /* 0x002fce0008000f00 */
.L_x_121:
[----:B-1----:R1:W2:Y:S02]  /*7a80*/  SYNCS.PHASECHK.TRANS64.TRYWAIT P0, [R2+URZ+0x88], R5 ;  /* 0x00008805020075a7 */ /* 0x0022a400080011ff */
[----:B--2---:R-:W-:Y:S05]  /*7a90*/  @!P0 NANOSLEEP.SYNCS 0x989680 ;  /* 0x009896800000895d */ /* 0x004fea0003900000 */
[----:B------:R-:W2:Y:S02]  /*7aa0*/  @!P0 SYNCS.PHASECHK.TRANS64 P0, [R2+URZ+0x88], R5 ;  /* 0x00008805020085a7 */ /* 0x000ea400080010ff */
[----:B--2---:R-:W-:Y:S05]  /*7ab0*/  @!P0 BRA `(.L_x_121) ;  /* 0xfffffffc00f08947 */ /* 0x004fea000383ffff */
[----:B------:R-:W-:Y:S05]  /*7ac0*/  BRA `(.L_x_28) ;  /* 0xffffffa000547947 */ /* 0x000fea000383ffff */
.L_x_33:
[----:B-1----:R1:W2:Y:S02]  /*7ad0*/  SYNCS.PHASECHK.TRANS64.TRYWAIT P0, [R2+URZ+0x140], R3 ;  /* 0x00014003020075a7 */ /* 0x0022a400080011ff */
[----:B--2---:R-:W-:Y:S05]  /*7ae0*/  @!P0 NANOSLEEP.SYNCS 0x989680 ;  /* 0x009896800000895d */ /* 0x004fea0003900000 */
[----:B------:R-:W2:Y:S02]  /*7af0*/  @!P0 SYNCS.PHASECHK.TRANS64 P0, [R2+URZ+0x140], R3 ;  /* 0x00014003020085a7 */ /* 0x000ea400080010ff */
[----:B--2---:R-:W-:Y:S05]  /*7b00*/  @!P0 BRA `(.L_x_33) ;  /* 0xfffffffc00f08947 */ /* 0x004fea000383ffff */
[----:B------:R-:W-:Y:S05]  /*7b10*/  BRA `(.L_x_122) ;  /* 0xffffffa000e47947 */ /* 0x000fea000383ffff */
.L_x_37:
[----:B----4-:R-:W-:-:S07]  /*7b20*/  MOV R0, UR5 ;  /* 0x0000000500007c02 */ /* 0x010fce0008000f00 */
.L_x_123:
[----:B-1----:R1:W2:Y:S02]  /*7b30*/  SYNCS.PHASECHK.TRANS64.TRYWAIT P0, [R0+URZ], R3 ;  /* 0x00000003000075a7 */ /* 0x0022a400080011ff */
[----:B--2---:R-:W-:Y:S05]  /*7b40*/  @!P0 NANOSLEEP.SYNCS 0x989680 ;  /* 0x009896800000895d */ /* 0x004fea0003900000 */
[----:B------:R-:W2:Y:S02]  /*7b50*/  @!P0 SYNCS.PHASECHK.TRANS64 P0, [R0+URZ], R3 ;  /* 0x00000003000085a7 */ /* 0x000ea400080010ff */
[----:B--2---:R-:W-:Y:S05]  /*7b60*/  @!P0 BRA `(.L_x_123) ;  /* 0xfffffffc00f08947 */ /* 0x004fea000383ffff */
[----:B------:R-:W-:Y:S05]  /*7b70*/  BRA `(.L_x_124) ;  /* 0xffffffa800547947 */ /* 0x000fea000383ffff */
.L_x_38:
[----:B----4-:R-:W-:-:S07]  /*7b80*/  MOV R0, UR5 ;  /* 0x0000000500007c02 */ /* 0x010fce0008000f00 */
.L_x_125:
[----:B-1----:R1:W2:Y:S02]  /*7b90*/  SYNCS.PHASECHK.TRANS64.TRYWAIT P0, [R0+URZ], R3 ;  /* 0x00000003000075a7 */ /* 0x0022a400080011ff */
[----:B--2---:R-:W-:Y:S05]  /*7ba0*/  @!P0 NANOSLEEP.SYNCS 0x989680 ;  /* 0x009896800000895d */ /* 0x004fea0003900000 */
[----:B------:R-:W2:Y:S02]  /*7bb0*/  @!P0 SYNCS.PHASECHK.TRANS64 P0, [R0+URZ], R3 ;  /* 0x00000003000085a7 */ /* 0x000ea400080010ff */
[----:B--2---:R-:W-:Y:S05]  /*7bc0*/  @!P0 BRA `(.L_x_125) ;  /* 0xfffffffc00f08947 */ /* 0x004fea000383ffff */
[----:B------:R-:W-:Y:S05]  /*7bd0*/  BRA `(.L_x_126) ;  /* 0xffffffa800607947 */ /* 0x000fea000383ffff */
.L_x_39:
[----:B----4-:R-:W-:-:S07]  /*7be0*/  MOV R0, UR5 ;  /* 0x0000000500007c02 */ /* 0x010fce0008000f00 */
.L_x_127:
[----:B-1----:R1:W2:Y:S02]  /*7bf0*/  SYNCS.PHASECHK.TRANS64.TRYWAIT P0, [R0+URZ], R3 ;  /* 0x00000003000075a7 */ /* 0x0022a400080011ff */
[----:B--2---:R-:W-:Y:S05]  /*7c00*/  @!P0 NANOSLEEP.SYNCS 0x989680 ;  /* 0x009896800000895d */ /* 0x004fea0003900000 */
[----:B------:R-:W2:Y:S02]  /*7c10*/  @!P0 SYNCS.PHASECHK.TRANS64 P0, [R0+URZ], R3 ;  /* 0x00000003000085a7 */ /* 0x000ea400080010ff */
[----:B--2---:R-:W-:Y:S05]  /*7c20*/  @!P0 BRA `(.L_x_127) ;  /* 0xfffffffc00f08947 */ /* 0x004fea000383ffff */
[----:B------:R-:W-:Y:S05]  /*7c30*/  BRA `(.L_x_128) ;  /* 0xffffffa8006c7947 */ /* 0x000fea000383ffff */
.L_x_40:
[----:B----4-:R-:W-:-:S07]  /*7c40*/  MOV R0, UR5 ;  /* 0x0000000500007c02 */ /* 0x010fce0008000f00 */
.L_x_129:
[----:B-1----:R1:W2:Y:S02]  /*7c50*/  SYNCS.PHASECHK.TRANS64.TRYWAIT P0, [R0+URZ], R3 ;  /* 0x00000003000075a7 */ /* 0x0022a400080011ff */
[----:B--2---:R-:W-:Y:S05]  /*7c60*/  @!P0 NANOSLEEP.SYNCS 0x989680 ;  /* 0x009896800000895d */ /* 0x004fea0003900000 */
[----:B------:R-:W2:Y:S02]  /*7c70*/  @!P0 SYNCS.PHASECHK.TRANS64 P0, [R0+URZ], R3 ;  /* 0x00000003000085a7 */ /* 0x000ea400080010ff */
[----:B--2---:R-:W-:Y:S05]  /*7c80*/  @!P0 BRA `(.L_x_129) ;  /* 0xfffffffc00f08947 */ /* 0x004fea000383ffff */
[----:B------:R-:W-:Y:S05]  /*7c90*/  BRA `(.L_x_130) ;  /* 0xffffffa800787947 */ /* 0x000fea000383ffff */
.L_x_41:
[----:B----4-:R-:W-:-:S07]  /*7ca0*/  MOV R0, UR5 ;  /* 0x0000000500007c02 */ /* 0x010fce0008000f00 */
.L_x_131:
[----:B-1----:R1:W2:Y:S02]  /*7cb0*/  SYNCS.PHASECHK.TRANS64.TRYWAIT P0, [R0+URZ], R3 ;  /* 0x00000003000075a7 */ /* 0x0022a400080011ff */
[----:B--2---:R-:W-:Y:S05]  /*7cc0*/  @!P0 NANOSLEEP.SYNCS 0x989680 ;  /* 0x009896800000895d */ /* 0x004fea0003900000 */
[----:B------:R-:W2:Y:S02]  /*7cd0*/  @!P0 SYNCS.PHASECHK.TRANS64 P0, [R0+URZ], R3 ;  /* 0x00000003000085a7 */ /* 0x000ea400080010ff */
[----:B--2---:R-:W-:Y:S05]  /*7ce0*/  @!P0 BRA `(.L_x_131) ;  /* 0xfffffffc00f08947 */ /* 0x004fea000383ffff */
[----:B------:R-:W-:Y:S05]  /*7cf0*/  BRA `(.L_x_132) ;  /* 0xffffffa800847947 */ /* 0x000fea000383ffff */
.L_x_42:
[----:B----4-:R-:W-:-:S07]  /*7d00*/  MOV R0, UR5 ;  /* 0x0000000500007c02 */ /* 0x010fce0008000f00 */
.L_x_133:
[----:B-1----:R1:W2:Y:S02]  /*7d10*/  SYNCS.PHASECHK.TRANS64.TRYWAIT P0, [R0+URZ], R3 ;  /* 0x00000003000075a7 */ /* 0x0022a400080011ff */
[----:B--2---:R-:W-:Y:S05]  /*7d20*/  @!P0 NANOSLEEP.SYNCS 0x989680 ;  /* 0x009896800000895d */ /* 0x004fea0003900000 */
[----:B------:R-:W2:Y:S02]  /*7d30*/  @!P0 SYNCS.PHASECHK.TRANS64 P0, [R0+URZ], R3 ;  /* 0x00000003000085a7 */ /* 0x000ea400080010ff */
[----:B--2---:R-:W-:Y:S05]  /*7d40*/  @!P0 BRA `(.L_x_133) ;  /* 0xfffffffc00f08947 */ /* 0x004fea000383ffff */
[----:B------:R-:W-:Y:S05]  /*7d50*/  BRA `(.L_x_134) ;  /* 0xffffffa800907947 */ /* 0x000fea000383ffff */
.L_x_43:
[----:B----4-:R-:W-:-:S07]  /*7d60*/  MOV R0, UR5 ;  /* 0x0000000500007c02 */ /* 0x010fce0008000f00 */
.L_x_135:
[----:B-1----:R1:W2:Y:S02]  /*7d70*/  SYNCS.PHASECHK.TRANS64.TRYWAIT P0, [R0+URZ], R3 ;  /* 0x00000003000075a7 */ /* 0x0022a400080011ff */
[----:B--2---:R-:W-:Y:S05]  /*7d80*/  @!P0 NANOSLEEP.SYNCS 0x989680 ;  /* 0x009896800000895d */ /* 0x004fea0003900000 */
[----:B------:R-:W2:Y:S02]  /*7d90*/  @!P0 SYNCS.PHASECHK.TRANS64 P0, [R0+URZ], R3 ;  /* 0x00000003000085a7 */ /* 0x000ea400080010ff */
[----:B--2---:R-:W-:Y:S05]  /*7da0*/  @!P0 BRA `(.L_x_135) ;  /* 0xfffffffc00f08947 */ /* 0x004fea000383ffff */
[----:B------:R-:W-:Y:S05]  /*7db0*/  BRA `(.L_x_136) ;  /* 0xffffffa8009c7947 */ /* 0x000fea000383ffff */
.L_x_44:
[----:B----4-:R-:W-:-:S07]  /*7dc0*/  MOV R0, UR5 ;  /* 0x0000000500007c02 */ /* 0x010fce0008000f00 */
.L_x_137:
[----:B-1----:R1:W2:Y:S02]  /*7dd0*/  SYNCS.PHASECHK.TRANS64.TRYWAIT P0, [R0+URZ], R3 ;  /* 0x00000003000075a7 */ /* 0x0022a400080011ff */
[----:B--2---:R-:W-:Y:S05]  /*7de0*/  @!P0 NANOSLEEP.SYNCS 0x989680 ;  /* 0x009896800000895d */ /* 0x004fea0003900000 */
[----:B------:R-:W2:Y:S02]  /*7df0*/  @!P0 SYNCS.PHASECHK.TRANS64 P0, [R0+URZ], R3 ;  /* 0x00000003000085a7 */ /* 0x000ea400080010ff */
[----:B--2---:R-:W-:Y:S05]  /*7e00*/  @!P0 BRA `(.L_x_137) ;  /* 0xfffffffc00f08947 */ /* 0x004fea000383ffff */
[----:B------:R-:W-:Y:S05]  /*7e10*/  BRA `(.L_x_138) ;  /* 0xffffffa800a87947 */ /* 0x000fea000383ffff */
.L_x_45:
[----:B----4-:R-:W-:-:S07]  /*7e20*/  MOV R0, UR5 ;  /* 0x0000000500007c02 */ /* 0x010fce0008000f00 */
.L_x_139:
[----:B-1----:R1:W2:Y:S02]  /*7e30*/  SYNCS.PHASECHK.TRANS64.TRYWAIT P0, [R0+URZ], R3 ;  /* 0x00000003000075a7 */ /* 0x0022a400080011ff */
[----:B--2---:R-:W-:Y:S05]  /*7e40*/  @!P0 NANOSLEEP.SYNCS 0x989680 ;  /* 0x009896800000895d */ /* 0x004fea0003900000 */
[----:B------:R-:W2:Y:S02]  /*7e50*/  @!P0 SYNCS.PHASECHK.TRANS64 P0, [R0+URZ], R3 ;  /* 0x00000003000085a7 */ /* 0x000ea400080010ff */
[----:B--2---:R-:W-:Y:S05]  /*7e60*/  @!P0 BRA `(.L_x_139) ;  /* 0xfffffffc00f08947 */ /* 0x004fea000383ffff */
[----:B------:R-:W-:Y:S05]  /*7e70*/  BRA `(.L_x_140) ;  /* 0xffffffa800b47947 */ /* 0x000fea000383ffff */
.L_x_46:
[----:B----4-:R-:W-:-:S07]  /*7e80*/  MOV R0, UR5 ;  /* 0x0000000500007c02 */ /* 0x010fce0008000f00 */
.L_x_141:
[----:B-1----:R1:W2:Y:S02]  /*7e90*/  SYNCS.PHASECHK.TRANS64.TRYWAIT P0, [R0+URZ], R3 ;  /* 0x00000003000075a7 */ /* 0x0022a400080011ff */
[----:B--2---:R-:W-:Y:S05]  /*7ea0*/  @!P0 NANOSLEEP.SYNCS 0x989680 ;  /* 0x009896800000895d */ /* 0x004fea0003900000 */
[----:B------:R-:W2:Y:S02]  /*7eb0*/  @!P0 SYNCS.PHASECHK.TRANS64 P0, [R0+URZ], R3 ;  /* 0x00000003000085a7 */ /* 0x000ea400080010ff */
[----:B--2---:R-:W-:Y:S05]  /*7ec0*/  @!P0 BRA `(.L_x_141) ;  /* 0xfffffffc00f08947 */ /* 0x004fea000383ffff */
[----:B------:R-:W-:Y:S05]  /*7ed0*/  BRA `(.L_x_142) ;  /* 0xffffffa800c07947 */ /* 0x000fea000383ffff */
.L_x_47:
[----:B----4-:R-:W-:-:S07]  /*7ee0*/  MOV R0, UR5 ;  /* 0x0000000500007c02 */ /* 0x010fce0008000f00 */
.L_x_143:
[----:B-1----:R1:W2:Y:S02]  /*7ef0*/  SYNCS.PHASECHK.TRANS64.TRYWAIT P0, [R0+URZ], R3 ;  /* 0x00000003000075a7 */ /* 0x0022a400080011ff */
[----:B--2---:R-:W-:Y:S05]  /*7f00*/  @!P0 NANOSLEEP.SYNCS 0x989680 ;  /* 0x009896800000895d */ /* 0x004fea0003900000 */
[----:B------:R-:W2:Y:S02]  /*7f10*/  @!P0 SYNCS.PHASECHK.TRANS64 P0, [R0+URZ], R3 ;  /* 0x00000003000085a7 */ /* 0x000ea400080010ff */
[----:B--2---:R-:W-:Y:S05]  /*7f20*/  @!P0 BRA `(.L_x_143) ;  /* 0xfffffffc00f08947 */ /* 0x004fea000383ffff */
[----:B------:R-:W-:Y:S05]  /*7f30*/  BRA `(.L_x_144) ;  /* 0xffffffa800cc7947 */ /* 0x000fea000383ffff */
.L_x_48:
[----:B----4-:R-:W-:-:S07]  /*7f40*/  MOV R0, UR5 ;  /* 0x0000000500007c02 */ /* 0x010fce0008000f00 */
.L_x_145:
[----:B-1----:R1:W2:Y:S02]  /*7f50*/  SYNCS.PHASECHK.TRANS64.TRYWAIT P0, [R0+URZ], R3 ;  /* 0x00000003000075a7 */ /* 0x0022a400080011ff */
[----:B--2---:R-:W-:Y:S05]  /*7f60*/  @!P0 NANOSLEEP.SYNCS 0x989680 ;  /* 0x009896800000895d */ /* 0x004fea0003900000 */
[----:B------:R-:W2:Y:S02]  /*7f70*/  @!P0 SYNCS.PHASECHK.TRANS64 P0, [R0+URZ], R3 ;  /* 0x00000003000085a7 */ /* 0x000ea400080010ff */
[----:B--2---:R-:W-:Y:S05]  /*7f80*/  @!P0 BRA `(.L_x_145) ;  /* 0xfffffffc00f08947 */ /* 0x004fea000383ffff */
[----:B------:R-:W-:Y:S05]  /*7f90*/  BRA `(.L_x_146) ;  /* 0xffffffa800d87947 */ /* 0x000fea000383ffff */
.L_x_49:
[----:B----4-:R-:W-:-:S07]  /*7fa0*/  MOV R0, UR5 ;  /* 0x0000000500007c02 */ /* 0x010fce0008000f00 */
.L_x_147:
[----:B-1----:R1:W2:Y:S02]  /*7fb0*/  SYNCS.PHASECHK.TRANS64.TRYWAIT P0, [R0+URZ], R3 ;  /* 0x00000003000075a7 */ /* 0x0022a400080011ff */
[----:B--2---:R-:W-:Y:S05]  /*7fc0*/  @!P0 NANOSLEEP.SYNCS 0x989680 ;  /* 0x009896800000895d */ /* 0x004fea0003900000 */
[----:B------:R-:W2:Y:S02]  /*7fd0*/  @!P0 SYNCS.PHASECHK.TRANS64 P0, [R0+URZ], R3 ;  /* 0x00000003000085a7 */ /* 0x000ea400080010ff */
[----:B--2---:R-:W-:Y:S05]  /*7fe0*/  @!P0 BRA `(.L_x_147) ;  /* 0xfffffffc00f08947 */ /* 0x004fea000383ffff */
[----:B------:R-:W-:Y:S05]  /*7ff0*/  BRA `(.L_x_148) ;  /* 0xffffffa800e47947 */ /* 0x000fea000383ffff */
.L_x_50:
[----:B----4-:R-:W-:-:S07]  /*8000*/  MOV R0, UR5 ;  /* 0x0000000500007c02 */ /* 0x010fce0008000f00 */
.L_x_149:
[----:B-1----:R1:W2:Y:S02]  /*8010*/  SYNCS.PHASECHK.TRANS64.TRYWAIT P0, [R0+URZ], R3 ;  /* 0x00000003000075a7 */ /* 0x0022a400080011ff */
[----:B--2---:R-:W-:Y:S05]  /*8020*/  @!P0 NANOSLEEP.SYNCS 0x989680 ;  /* 0x009896800000895d */ /* 0x004fea0003900000 */
[----:B------:R-:W2:Y:S02]  /*8030*/  @!P0 SYNCS.PHASECHK.TRANS64 P0, [R0+URZ], R3 ;  /* 0x00000003000085a7 */ /* 0x000ea400080010ff */
[----:B--2---:R-:W-:Y:S05]  /*8040*/  @!P0 BRA `(.L_x_149) ;  /* 0xfffffffc00f08947 */ /* 0x004fea000383ffff */
[----:B------:R-:W-:Y:S05]  /*8050*/  BRA `(.L_x_150) ;  /* 0xffffffa800f07947 */ /* 0x000fea000383ffff */
.L_x_51:
[----:B----4-:R-:W-:-:S07]  /*8060*/  MOV R0, UR5 ;  /* 0x0000000500007c02 */ /* 0x010fce0008000f00 */
.L_x_151:
[----:B-1----:R1:W2:Y:S02]  /*8070*/  SYNCS.PHASECHK.TRANS64.TRYWAIT P0, [R0+URZ], R3 ;  /* 0x00000003000075a7 */ /* 0x0022a400080011ff */
[----:B--2---:R-:W-:Y:S05]  /*8080*/  @!P0 NANOSLEEP.SYNCS 0x989680 ;  /* 0x009896800000895d */ /* 0x004fea0003900000 */
[----:B------:R-:W2:Y:S02]  /*8090*/  @!P0 SYNCS.PHASECHK.TRANS64 P0, [R0+URZ], R3 ;  /* 0x00000003000085a7 */ /* 0x000ea400080010ff */
[----:B--2---:R-:W-:Y:S05]  /*80a0*/  @!P0 BRA `(.L_x_151) ;  /* 0xfffffffc00f08947 */ /* 0x004fea000383ffff */
[----:B------:R-:W-:Y:S05]  /*80b0*/  BRA `(.L_x_152) ;  /* 0xffffffa800fc7947 */ /* 0x000fea000383ffff */
.L_x_52:
[----:B----4-:R-:W-:-:S07]  /*80c0*/  MOV R0, UR5 ;  /* 0x0000000500007c02 */ /* 0x010fce0008000f00 */
.L_x_153:
[----:B-1----:R1:W2:Y:S02]  /*80d0*/  SYNCS.PHASECHK.TRANS64.TRYWAIT P0, [R0+URZ], R3 ;  /* 0x00000003000075a7 */ /* 0x0022a400080011ff */
[----:B--2---:R-:W-:Y:S05]  /*80e0*/  @!P0 NANOSLEEP.SYNCS 0x989680 ;  /* 0x009896800000895d */ /* 0x004fea0003900000 */
[----:B------:R-:W2:Y:S02]  /*80f0*/  @!P0 SYNCS.PHASECHK.TRANS64 P0, [R0+URZ], R3 ;  /* 0x00000003000085a7 */ /* 0x000ea400080010ff */
[----:B--2---:R-:W-:Y:S05]  /*8100*/  @!P0 BRA `(.L_x_153) ;  /* 0xfffffffc00f08947 */ /* 0x004fea000383ffff */
[----:B------:R-:W-:Y:S05]  /*8110*/  BRA `(.L_x_154) ;  /* 0xffffffac00087947 */ /* 0x000fea000383ffff */
.L_x_55:
[----:B-1----:R1:W2:Y:S02]  /*8120*/  SYNCS.PHASECHK.TRANS64.TRYWAIT P0, [R0+URZ+0x1a0], R5 ;  /* 0x0001a005000075a7 */ /* 0x0022a400080011ff */
[----:B--2---:R-:W-:Y:S05]  /*8130*/  @!P0 NANOSLEEP.SYNCS 0x989680 ;  /* 0x009896800000895d */ /* 0x004fea0003900000 */
[----:B------:R-:W2:Y:S02]  /*8140*/  @!P0 SYNCS.PHASECHK.TRANS64 P0, [R0+URZ+0x1a0], R5 ;  /* 0x0001a005000085a7 */ /* 0x000ea400080010ff */
[----:B--2---:R-:W-:Y:S05]  /*8150*/  @!P0 BRA `(.L_x_55) ;  /* 0xfffffffc00f08947 */ /* 0x004fea000383ffff */
[----:B------:R-:W-:Y:S05]  /*8160*/  BRA `(.L_x_155) ;  /* 0xffffffac00647947 */ /* 0x000fea000383ffff */
.L_x_56:
[----:B------:R-:W-:-:S07]  /*8170*/  MOV R0, UR5 ;  /* 0x0000000500007c02 */ /* 0x000fce0008000f00 */
.L_x_156:
[----:B-1----:R1:W2:Y:S02]  /*8180*/  SYNCS.PHASECHK.TRANS64.TRYWAIT P0, [R0+URZ+0x150], R5 ;  /* 0x00015005000075a7 */ /* 0x0022a400080011ff */
[----:B--2---:R-:W-:Y:S05]  /*8190*/  @!P0 NANOSLEEP.SYNCS 0x989680 ;  /* 0x009896800000895d */ /* 0x004fea0003900000 */
[----:B------:R-:W2:Y:S02]  /*81a0*/  @!P0 SYNCS.PHASECHK.TRANS64 P0, [R0+URZ+0x150], R5 ;  /* 0x00015005000085a7 */ /* 0x000ea400080010ff */
[----:B--2---:R-:W-:Y:S05]  /*81b0*/  @!P0 BRA `(.L_x_156) ;  /* 0xfffffffc00f08947 */ /* 0x004fea000383ffff */
[----:B------:R-:W-:Y:S05]  /*81c0*/  BRA `(.L_x_157) ;  /* 0xffffffac00747947 */ /* 0x000fea000383ffff */
.L_x_57:
[----:B-1----:R1:W2:Y:S02]  /*81d0*/  SYNCS.PHASECHK.TRANS64.TRYWAIT P1, [R0+URZ+0x140], R5 ;  /* 0x00014005000075a7 */ /* 0x0022a400080211ff */
[----:B--2---:R-:W-:Y:S05]  /*81e0*/  @!P1 NANOSLEEP.SYNCS 0x989680 ;  /* 0x009896800000995d */ /* 0x004fea0003900000 */
[----:B------:R-:W2:Y:S02]  /*81f0*/  @!P1 SYNCS.PHASECHK.TRANS64 P1, [R0+URZ+0x140], R5 ;  /* 0x00014005000095a7 */ /* 0x000ea400080210ff */
[----:B--2---:R-:W-:Y:S05]  /*8200*/  @!P1 BRA `(.L_x_57) ;  /* 0xfffffffc00f09947 */ /* 0x004fea000383ffff */
[----:B------:R-:W-:Y:S05]  /*8210*/  BRA `(.L_x_158) ;  /* 0xffffffac00a47947 */ /* 0x000fea000383ffff */
.L_x_60:
[----:B------:R-:W-:-:S07]  /*8220*/  MOV R0, UR5 ;  /* 0x0000000500007c02 */ /* 0x000fce0008000f00 */
.L_x_159:
[----:B-1----:R1:W2:Y:S02]  /*8230*/  SYNCS.PHASECHK.TRANS64.TRYWAIT P0, [R0+URZ+0x150], R3 ;  /* 0x00015003000075a7 */ /* 0x0022a400080011ff */
[----:B--2---:R-:W-:Y:S05]  /*8240*/  @!P0 NANOSLEEP.SYNCS 0x989680 ;  /* 0x009896800000895d */ /* 0x004fea0003900000 */
[----:B------:R-:W2:Y:S02]  /*8250*/  @!P0 SYNCS.PHASECHK.TRANS64 P0, [R0+URZ+0x150], R3 ;  /* 0x00015003000085a7 */ /* 0x000ea400080010ff */
[----:B--2---:R-:W-:Y:S05]  /*8260*/  @!P0 BRA `(.L_x_159) ;  /* 0xfffffffc00f08947 */ /* 0x004fea000383ffff */
[----:B------:R-:W-:Y:S05]  /*8270*/  BRA `(.L_x_59) ;  /* 0xffffffac00f87947 */ /* 0x000fea000383ffff */
.L_x_67:
[----:B-1----:R1:W2:Y:S02]  /*8280*/  SYNCS.PHASECHK.TRANS64.TRYWAIT P1, [R0+URZ+0x140], R5 ;  /* 0x00014005000075a7 */ /* 0x0022a400080211ff */
[----:B--2---:R-:W-:Y:S05]  /*8290*/  @!P1 NANOSLEEP.SYNCS 0x989680 ;  /* 0x009896800000995d */ /* 0x004fea0003900000 */
[----:B------:R-:W2:Y:S02]  /*82a0*/  @!P1 SYNCS.PHASECHK.TRANS64 P1, [R0+URZ+0x140], R5 ;  /* 0x00014005000095a7 */ /* 0x000ea400080210ff */
[----:B--2---:R-:W-:Y:S05]  /*82b0*/  @!P1 BRA `(.L_x_67) ;  /* 0xfffffffc00f09947 */ /* 0x004fea000383ffff */
[----:B------:R-:W-:Y:S05]  /*82c0*/  BRA `(.L_x_160) ;  /* 0xffffffb400507947 */ /* 0x000fea000383ffff */
.L_x_68:
[----:B------:R-:W-:-:S07]  /*82d0*/  MOV R3, UR8 ;  /* 0x0000000800037c02 */ /* 0x000fce0008000f00 */
.L_x_161:
[----:B-1----:R1:W2:Y:S02]  /*82e0*/  SYNCS.PHASECHK.TRANS64.TRYWAIT P0, [R3+URZ+0x180], R0 ;  /* 0x00018000030075a7 */ /* 0x0022a400080011ff */
[----:B--2---:R-:W-:Y:S05]  /*82f0*/  @!P0 NANOSLEEP.SYNCS 0x989680 ;  /* 0x009896800000895d */ /* 0x004fea0003900000 */
[----:B------:R-:W2:Y:S02]  /*8300*/  @!P0 SYNCS.PHASECHK.TRANS64 P0, [R3+URZ+0x180], R0 ;  /* 0x00018000030085a7 */ /* 0x000ea400080010ff */
[----:B--2---:R-:W-:Y:S05]  /*8310*/  @!P0 BRA `(.L_x_161) ;  /* 0xfffffffc00f08947 */ /* 0x004fea000383ffff */
[----:B------:R-:W-:Y:S05]  /*8320*/  BRA `(.L_x_162) ;  /* 0xffffffb400a07947 */ /* 0x000fea000383ffff */
.L_x_71:
[----:B------:R-:W-:Y:S07]  /*8330*/  MOV R0, UR7 ;  /* 0x0000000700007c02 */ /* 0x000fee0008000f00 */
.L_x_163:
[----:B-1----:R1:W2:Y:S02]  /*8340*/  SYNCS.PHASECHK.TRANS64.TRYWAIT P0, [R0+URZ], R3 ;  /* 0x00000003000075a7 */ /* 0x0022a400080011ff */
[----:B--2---:R-:W-:Y:S05]  /*8350*/  @!P0 NANOSLEEP.SYNCS 0x989680 ;  /* 0x009896800000895d */ /* 0x004fea0003900000 */
[----:B------:R-:W2:Y:S02]  /*8360*/  @!P0 SYNCS.PHASECHK.TRANS64 P0, [R0+URZ], R3 ;  /* 0x00000003000085a7 */ /* 0x000ea400080010ff */
[----:B--2---:R-:W-:Y:S05]  /*8370*/  @!P0 BRA `(.L_x_163) ;  /* 0xfffffffc00f08947 */ /* 0x004fea000383ffff */
[----:B------:R-:W-:Y:S05]  /*8380*/  BRA `(.L_x_70) ;  /* 0xffffffb400bc7947 */ /* 0x000fea000383ffff */
.L_x_74:
[----:B------:R-:W-:-:S07]  /*8390*/  MOV R0, UR5 ;  /* 0x0000000500007c02 */ /* 0x000fce0008000f00 */
.L_x_164:
[----:B--2---:R2:W3:Y:S02]  /*83a0*/  SYNCS.PHASECHK.TRANS64.TRYWAIT P0, [R0+URZ], R3 ;  /* 0x00000003000075a7 */ /* 0x0044e400080011ff */
[----:B---3--:R-:W-:Y:S05]  /*83b0*/  @!P0 NANOSLEEP.SYNCS 0x989680 ;  /* 0x009896800000895d */ /* 0x008fea0003900000 */
[----:B------:R-:W3:Y:S02]  /*83c0*/  @!P0 SYNCS.PHASECHK.TRANS64 P0, [R0+URZ], R3 ;  /* 0x00000003000085a7 */ /* 0x000ee400080010ff */
[----:B---3--:R-:W-:Y:S05]  /*83d0*/  @!P0 BRA `(.L_x_164) ;  /* 0xfffffffc00f08947 */ /* 0x008fea000383ffff */
[----:B------:R-:W-:Y:S05]  /*83e0*/  BRA `(.L_x_165) ;  /* 0xffffffb800707947 */ /* 0x000fea000383ffff */
.L_x_75:
[----:B------:R-:W-:-:S07]  /*83f0*/  MOV R0, UR5 ;  /* 0x0000000500007c02 */ /* 0x000fce0008000f00 */
.L_x_166:
[----:B-1----:R1:W2:Y:S02]  /*8400*/  SYNCS.PHASECHK.TRANS64.TRYWAIT P0, [R0+URZ], R3 ;  /* 0x00000003000075a7 */ /* 0x0022a400080011ff */
[----:B--2---:R-:W-:Y:S05]  /*8410*/  @!P0 NANOSLEEP.SYNCS 0x989680 ;  /* 0x009896800000895d */ /* 0x004fea0003900000 */
[----:B------:R-:W2:Y:S02]  /*8420*/  @!P0 SYNCS.PHASECHK.TRANS64 P0, [R0+URZ], R3 ;  /* 0x00000003000085a7 */ /* 0x000ea400080010ff */
[----:B--2---:R-:W-:Y:S05]  /*8430*/  @!P0 BRA `(.L_x_166) ;  /* 0xfffffffc00f08947 */ /* 0x004fea000383ffff */
[----:B------:R-:W-:Y:S05]  /*8440*/  BRA `(.L_x_167) ;  /* 0xffffffb8007c7947 */ /* 0x000fea000383ffff */
.L_x_76:
[----:B------:R-:W-:-:S07]  /*8450*/  MOV R0, UR5 ;  /* 0x0000000500007c02 */ /* 0x000fce0008000f00 */
.L_x_168:
[----:B-1----:R1:W2:Y:S02]  /*8460*/  SYNCS.PHASECHK.TRANS64.TRYWAIT P0, [R0+URZ], R3 ;  /* 0x00000003000075a7 */ /* 0x0022a400080011ff */
[----:B--2---:R-:W-:Y:S05]  /*8470*/  @!P0 NANOSLEEP.SYNCS 0x989680 ;  /* 0x009896800000895d */ /* 0x004fea0003900000 */
[----:B------:R-:W2:Y:S02]  /*8480*/  @!P0 SYNCS.PHASECHK.TRANS64 P0, [R0+URZ], R3 ;  /* 0x00000003000085a7 */ /* 0x000ea400080010ff */
[----:B--2---:R-:W-:Y:S05]  /*8490*/  @!P0 BRA `(.L_x_168) ;  /* 0xfffffffc00f08947 */ /* 0x004fea000383ffff */
[----:B------:R-:W-:Y:S05]  /*84a0*/  BRA `(.L_x_169) ;  /* 0xffffffb800887947 */ /* 0x000fea000383ffff */
.L_x_77:
[----:B------:R-:W-:-:S07]  /*84b0*/  MOV R0, UR7 ;  /* 0x0000000700007c02 */ /* 0x000fce0008000f00 */
.L_x_170:
[----:B-1----:R1:W2:Y:S02]  /*84c0*/  SYNCS.PHASECHK.TRANS64.TRYWAIT P0, [R0+URZ], R3 ;  /* 0x00000003000075a7 */ /* 0x0022a400080011ff */
[----:B--2---:R-:W-:Y:S05]  /*84d0*/  @!P0 NANOSLEEP.SYNCS 0x989680 ;  /* 0x009896800000895d */ /* 0x004fea0003900000 */
[----:B------:R-:W2:Y:S02]  /*84e0*/  @!P0 SYNCS.PHASECHK.TRANS64 P0, [R0+URZ], R3 ;  /* 0x00000003000085a7 */ /* 0x000ea400080010ff */
[----:B--2---:R-:W-:Y:S05]  /*84f0*/  @!P0 BRA `(.L_x_170) ;  /* 0xfffffffc00f08947 */ /* 0x004fea000383ffff */
[----:B------:R-:W-:Y:S05]  /*8500*/  BRA `(.L_x_171) ;  /* 0xffffffb800947947 */ /* 0x000fea000383ffff */
.L_x_82:
[----:B--2---:R2:W3:Y:S02]  /*8510*/  SYNCS.PHASECHK.TRANS64.TRYWAIT P0, [R0+URZ+0x140], R3 ;  /* 0x00014003000075a7 */ /* 0x0044e400080011ff */
[----:B---3--:R-:W-:Y:S05]  /*8520*/  @!P0 NANOSLEEP.SYNCS 0x989680 ;  /* 0x009896800000895d */ /* 0x008fea0003900000 */
[----:B------:R-:W3:Y:S02]  /*8530*/  @!P0 SYNCS.PHASECHK.TRANS64 P0, [R0+URZ+0x140], R3 ;  /* 0x00014003000085a7 */ /* 0x000ee400080010ff */
[----:B---3--:R-:W-:Y:S05]  /*8540*/  @!P0 BRA `(.L_x_82) ;  /* 0xfffffffc00f08947 */ /* 0x008fea000383ffff */
[----:B------:R-:W-:Y:S05]  /*8550*/  BRA `(.L_x_172) ;  /* 0xffffffbc00987947 */ /* 0x000fea000383ffff */
.L_x_85:
[----:B------:R-:W-:Y:S07]  /*8560*/  MOV R0, UR7 ;  /* 0x0000000700007c02 */ /* 0x000fee0008000f00 */
.L_x_173:
[----:B--2---:R2:W3:Y:S02]  /*8570*/  SYNCS.PHASECHK.TRANS64.TRYWAIT P0, [R0+URZ+0x138], R3 ;  /* 0x00013803000075a7 */ /* 0x0044e400080011ff */
[----:B---3--:R-:W-:Y:S05]  /*8580*/  @!P0 NANOSLEEP.SYNCS 0x989680 ;  /* 0x009896800000895d */ /* 0x008fea0003900000 */
[----:B------:R-:W3:Y:S02]  /*8590*/  @!P0 SYNCS.PHASECHK.TRANS64 P0, [R0+URZ+0x138], R3 ;  /* 0x00013803000085a7 */ /* 0x000ee400080010ff */
[----:B---3--:R-:W-:Y:S05]  /*85a0*/  @!P0 BRA `(.L_x_173) ;  /* 0xfffffffc00f08947 */ /* 0x008fea000383ffff */
[----:B------:R-:W-:Y:S05]  /*85b0*/  BRA `(.L_x_84) ;  /* 0xffffffc000787947 */ /* 0x000fea000383ffff */
.L_x_88:
[----:B--2---:R-:W-:Y:S07]  /*85c0*/  MOV R3, UR7 ;  /* 0x0000000700037c02 */ /* 0x004fee0008000f00 */
.L_x_174:
[----:B-1----:R1:W2:Y:S02]  /*85d0*/  SYNCS.PHASECHK.TRANS64.TRYWAIT P0, [R3+URZ+0x120], R12 ;  /* 0x0001200c030075a7 */ /* 0x0022a400080011ff */
[----:B--2---:R-:W-:Y:S05]  /*85e0*/  @!P0 NANOSLEEP.SYNCS 0x989680 ;  /* 0x009896800000895d */ /* 0x004fea0003900000 */
[----:B------:R-:W2:Y:S02]  /*85f0*/  @!P0 SYNCS.PHASECHK.TRANS64 P0, [R3+URZ+0x120], R12 ;  /* 0x0001200c030085a7 */ /* 0x000ea400080010ff */
[----:B--2---:R-:W-:Y:S05]  /*8600*/  @!P0 BRA `(.L_x_174) ;  /* 0xfffffffc00f08947 */ /* 0x004fea000383ffff */
[----:B------:R-:W-:Y:S05]  /*8610*/  BRA `(.L_x_175) ;  /* 0xffffffc000f07947 */ /* 0x000fea000383ffff */
.L_x_89:
[----:B------:R-:W-:Y:S07]  /*8620*/  MOV R3, UR7 ;  /* 0x0000000700037c02 */ /* 0x000fee0008000f00 */
.L_x_176:
[----:B-1----:R1:W2:Y:S02]  /*8630*/  SYNCS.PHASECHK.TRANS64.TRYWAIT P0, [R3+URZ+0x128], R12 ;  /* 0x0001280c030075a7 */ /* 0x0022a400080011ff */
[----:B--2---:R-:W-:Y:S05]  /*8640*/  @!P0 NANOSLEEP.SYNCS 0x989680 ;  /* 0x009896800000895d */ /* 0x004fea0003900000 */
[----:B------:R-:W2:Y:S02]  /*8650*/  @!P0 SYNCS.PHASECHK.TRANS64 P0, [R3+URZ+0x128], R12 ;  /* 0x0001280c030085a7 */ /* 0x000ea400080010ff */
[----:B--2---:R-:W-:Y:S05]  /*8660*/  @!P0 BRA `(.L_x_176) ;  /* 0xfffffffc00f08947 */ /* 0x004fea000383ffff */
[----:B------:R-:W-:Y:S05]  /*8670*/  BRA `(.L_x_177) ;  /* 0xffffffc400707947 */ /* 0x000fea000383ffff */
.L_x_91:
[----:B------:R-:W-:-:S07]  /*8680*/  MOV R0, UR7 ;  /* 0x0000000700007c02 */ /* 0x000fce0008000f00 */
.L_x_178:
[----:B-1----:R1:W3:Y:S02]  /*8690*/  SYNCS.PHASECHK.TRANS64.TRYWAIT P0, [R0+URZ+0x120], R3 ;  /* 0x00012003000075a7 */ /* 0x0022e400080011ff */
[----:B---3--:R-:W-:Y:S05]  /*86a0*/  @!P0 NANOSLEEP.SYNCS 0x989680 ;  /* 0x009896800000895d */ /* 0x008fea0003900000 */
[----:B------:R-:W3:Y:S02]  /*86b0*/  @!P0 SYNCS.PHASECHK.TRANS64 P0, [R0+URZ+0x120], R3 ;  /* 0x00012003000085a7 */ /* 0x000ee400080010ff */
[----:B---3--:R-:W-:Y:S05]  /*86c0*/  @!P0 BRA `(.L_x_178) ;  /* 0xfffffffc00f08947 */ /* 0x008fea000383ffff */
[----:B------:R-:W-:Y:S05]  /*86d0*/  BRA `(.L_x_179) ;  /* 0xffffffc400e07947 */ /* 0x000fea000383ffff */
.L_x_93:
[----:B--2---:R2:W4:Y:S02]  /*86e0*/  SYNCS.PHASECHK.TRANS64.TRYWAIT P0, [R0+URZ+0x140], R3 ;  /* 0x00014003000075a7 */ /* 0x00452400080011ff */
[----:B----4-:R-:W-:Y:S05]  /*86f0*/  @!P0 NANOSLEEP.SYNCS 0x989680 ;  /* 0x009896800000895d */ /* 0x010fea0003900000 */
[----:B------:R-:W4:Y:S02]  /*8700*/  @!P0 SYNCS.PHASECHK.TRANS64 P0, [R0+URZ+0x140], R3 ;  /* 0x00014003000085a7 */ /* 0x000f2400080010ff */
[----:B----4-:R-:W-:Y:S05]  /*8710*/  @!P0 BRA `(.L_x_93) ;  /* 0xfffffffc00f08947 */ /* 0x010fea000383ffff */
[----:B------:R-:W-:Y:S05]  /*8720*/  BRA `(.L_x_180) ;  /* 0xffffffc800ac7947 */ /* 0x000fea000383ffff */
.L_x_104:
[----:B-1----:R1:W3:Y:S02]  /*8730*/  SYNCS.PHASECHK.TRANS64.TRYWAIT P1, [R0+URZ+0x110], R3 ;  /* 0x00011003000075a7 */ /* 0x0022e400080211ff */
[----:B---3--:R-:W-:Y:S05]  /*8740*/  @!P1 NANOSLEEP.SYNCS 0x989680 ;  /* 0x009896800000995d */ /* 0x008fea0003900000 */
[----:B------:R-:W3:Y:S02]  /*8750*/  @!P1 SYNCS.PHASECHK.TRANS64 P1, [R0+URZ+0x110], R3 ;  /* 0x00011003000095a7 */ /* 0x000ee400080210ff */
[----:B---3--:R-:W-:Y:S05]  /*8760*/  @!P1 BRA `(.L_x_104) ;  /* 0xfffffffc00f09947 */ /* 0x008fea000383ffff */
[----:B------:R-:W-:Y:S05]  /*8770*/  BRA `(.L_x_103) ;  /* 0xffffffd400c47947 */ /* 0x000fea000383ffff */
.L_x_106:
[----:B-1----:R1:W4:Y:S02]  /*8780*/  SYNCS.PHASECHK.TRANS64.TRYWAIT P0, [R113+URZ+0x160], R2 ;  /* 0x00016002710075a7 */ /* 0x00232400080011ff */
[----:B----4-:R-:W-:Y:S05]  /*8790*/  @!P0 NANOSLEEP.SYNCS 0x989680 ;  /* 0x009896800000895d */ /* 0x010fea0003900000 */
[----:B------:R-:W4:Y:S02]  /*87a0*/  @!P0 SYNCS.PHASECHK.TRANS64 P0, [R113+URZ+0x160], R2 ;  /* 0x00016002710085a7 */ /* 0x000f2400080010ff */
[----:B----4-:R-:W-:Y:S05]  /*87b0*/  @!P0 BRA `(.L_x_106) ;  /* 0xfffffffc00f08947 */ /* 0x010fea000383ffff */
[----:B------:R-:W-:Y:S05]  /*87c0*/  BRA `(.L_x_105) ;  /* 0xffffffd800187947 */ /* 0x000fea000383ffff */
.L_x_114:
[----:B--2---:R2:W3:Y:S02]  /*87d0*/  SYNCS.PHASECHK.TRANS64.TRYWAIT P0, [R32+URZ+0x110], R3 ;  /* 0x00011003200075a7 */ /* 0x0044e400080011ff */
[----:B---3--:R-:W-:Y:S05]  /*87e0*/  @!P0 NANOSLEEP.SYNCS 0x989680 ;  /* 0x009896800000895d */ /* 0x008fea0003900000 */
[----:B------:R-:W3:Y:S02]  /*87f0*/  @!P0 SYNCS.PHASECHK.TRANS64 P0, [R32+URZ+0x110], R3 ;  /* 0x00011003200085a7 */ /* 0x000ee400080010ff */
[----:B---3--:R-:W-:Y:S05]  /*8800*/  @!P0 BRA `(.L_x_114) ;  /* 0xfffffffc00f08947 */ /* 0x008fea000383ffff */
[----:B------:R-:W-:Y:S05]  /*8810*/  BRA `(.L_x_113) ;  /* 0xffffffe400087947 */ /* 0x000fea000383ffff */
        .weak           $__internal_0_$__cuda_sm10x_tcgen05_guardrail_trap_col_being_dealloced_not_returned_by_alloc
        .type           $__internal_0_$__cuda_sm10x_tcgen05_guardrail_trap_col_being_dealloced_not_returned_by_alloc,@function
        .size           $__internal_0_$__cuda_sm10x_tcgen05_guardrail_trap_col_being_dealloced_not_returned_by_alloc,($__internal_1_$__cuda_sm10x_tcgen05_guardrail_trap_phase_invalid_during_alloc - $__internal_0_$__cuda_sm10x_tcgen05_guardrail_trap_col_being_dealloced_not_returned_by_alloc)
$__internal_0_$__cuda_sm10x_tcgen05_guardrail_trap_col_being_dealloced_not_returned_by_alloc:
[----:B------:R-:W-:Y:S05]  /*8820*/  BPT.TRAP 0x1 ;  /* 0x000000040000795c */ /* 0x000fea0000300000 */
[----:B------:R-:W-:-:S04]  /*8830*/  HFMA2 R3, -RZ, RZ, 0, 0 ;  /* 0x00000000ff037431 */ /* 0x000fc800000001ff */
[----:B------:R-:W-:Y:S05]  /*8840*/  RET.REL.NODEC R2 `(_ZN7cutlass13device_kernelINS_4gemm6kernel13GemmUniversalIN4cute5tupleIJiiiiEEENS1_10collective13CollectiveMmaINS1_35MainloopSm100TmaUmmaWarpSpecializedILi17ELi2ELi4ENS5_IJNS4_1CILi1EEESB_SB_EEEEENS5_IJNSA_ILi64EEENSA_ILi128EEESE_EEENS_12float_e5m2_tENS5_IJSB_llEEESH_SI_NS4_8TiledMMAINS4_8MMA_AtomIJNS4_10MMA_TraitsINS4_19SM100_MMA_F8F6F4_SSEJSH_SH_fSE_SF_NS4_17integral_constantINS4_4UMMA5MajorELSP_1EEESQ_NSN_INSO_7ScaleInELSR_0EEESS_EEEEEENS4_6LayoutISC_NS5_IJNSA_ILi0EEESW_SW_EEEEENS5_IJNS4_10UnderscoreESZ_SZ_EEEEENS4_13SM90_TMA_LOADENS4_14ComposedLayoutINS4_7SwizzleILi2ELi4ELi3EEENS4_18smem_ptr_flag_bitsILi8EEENSV_INS5_IJSE_NSA_ILi8EEEEEENS5_IJSB_SE_EEEEEEEvNS4_8identityES12_NS13_INS14_ILi3ELi4ELi3EEES17_NSV_INS5_IJSF_S18_EEENS5_IJSB_SF_EEEEEEEvS1D_EENS_8epilogue10collective18CollectiveEpilogueINS1K_23Sm100TmaWarpSpecializedILi2ELi2ELi32ELb0ELb0EEEJSG_NS5_IJNSV_ISE_SB_EES1P_EEESH_NS5_IJlSB_lEEESH_S1R_NS1K_6fusion15FusionCallbacksIS1O_NS1S_17LinearCombinationISH_fSH_fLNS_15FloatRoundStyleE2EEESG_S1Q_JEEENS4_5SM1004TMEM4LOAD26SM100_TMEM_LOAD_16dp32b32xES12_NS13_IS15_S17_NSV_INS5_IJS18_SE_EEENS5_IJSE_SB_EEEEEEENS4_39AutoVectorizingCopyWithAssumedAlignmentILi128EEENS4_14SM90_TMA_STOREES25_S27_S27_EEEvvEEEEvNT_6ParamsE) ;  /* 0xffffff7402ec7950 */ /* 0x000fea0003c3ffff */
        .weak           $__internal_1_$__cuda_sm10x_tcgen05_guardrail_trap_phase_invalid_during_alloc
        .type           $__internal_1_$__cuda_sm10x_tcgen05_guardrail_trap_phase_invalid_during_alloc,@function
        .size           $__internal_1_$__cuda_sm10x_tcgen05_guardrail_trap_phase_invalid_during_alloc,($__internal_2_$__cuda_sm10x_tcgen05_guardrail_trap_unallocated_columns_being_dealloced - $__internal_1_$__cuda_sm10x_tcgen05_guardrail_trap_phase_invalid_during_alloc)
$__internal_1_$__cuda_sm10x_tcgen05_guardrail_trap_phase_invalid_during_alloc:
[----:B------:R-:W-:Y:S05]  /*8850*/  BPT.TRAP 0x1 ;  /* 0x000000040000795c */ /* 0x000fea0000300000 */
[----:B------:R-:W-:-:S04]  /*8860*/  MOV R3, 0x0 ;  /* 0x0000000000037802 */ /* 0x000fc80000000f00 */
[----:B------:R-:W-:Y:S05]  /*8870*/  RET.REL.NODEC R2 `(_ZN7cutlass13device_kernelINS_4gemm6kernel13GemmUniversalIN4cute5tupleIJiiiiEEENS1_10collective13CollectiveMmaINS1_35MainloopSm100TmaUmmaWarpSpecializedILi17ELi2ELi4ENS5_IJNS4_1CILi1EEESB_SB_EEEEENS5_IJNSA_ILi64EEENSA_ILi128EEESE_EEENS_12float_e5m2_tENS5_IJSB_llEEESH_SI_NS4_8TiledMMAINS4_8MMA_AtomIJNS4_10MMA_TraitsINS4_19SM100_MMA_F8F6F4_SSEJSH_SH_fSE_SF_NS4_17integral_constantINS4_4UMMA5MajorELSP_1EEESQ_NSN_INSO_7ScaleInELSR_0EEESS_EEEEEENS4_6LayoutISC_NS5_IJNSA_ILi0EEESW_SW_EEEEENS5_IJNS4_10UnderscoreESZ_SZ_EEEEENS4_13SM90_TMA_LOADENS4_14ComposedLayoutINS4_7SwizzleILi2ELi4ELi3EEENS4_18smem_ptr_flag_bitsILi8EEENSV_INS5_IJSE_NSA_ILi8EEEEEENS5_IJSB_SE_EEEEEEEvNS4_8identityES12_NS13_INS14_ILi3ELi4ELi3EEES17_NSV_INS5_IJSF_S18_EEENS5_IJSB_SF_EEEEEEEvS1D_EENS_8epilogue10collective18CollectiveEpilogueINS1K_23Sm100TmaWarpSpecializedILi2ELi2ELi32ELb0ELb0EEEJSG_NS5_IJNSV_ISE_SB_EES1P_EEESH_NS5_IJlSB_lEEESH_S1R_NS1K_6fusion15FusionCallbacksIS1O_NS1S_17LinearCombinationISH_fSH_fLNS_15FloatRoundStyleE2EEESG_S1Q_JEEENS4_5SM1004TMEM4LOAD26SM100_TMEM_LOAD_16dp32b32xES12_NS13_IS15_S17_NSV_INS5_IJS18_SE_EEENS5_IJSE_SB_EEEEEEENS4_39AutoVectorizingCopyWithAssumedAlignmentILi128EEENS4_14SM90_TMA_STOREES25_S27_S27_EEEvvEEEEvNT_6ParamsE) ;  /* 0xffffff7402e07950 */ /* 0x000fea0003c3ffff */
        .weak           $__internal_2_$__cuda_sm10x_tcgen05_guardrail_trap_unallocated_columns_being_dealloced
        .type           $__internal_2_$__cuda_sm10x_tcgen05_guardrail_trap_unallocated_columns_being_dealloced,@function
        .size           $__internal_2_$__cuda_sm10x_tcgen05_guardrail_trap_unallocated_columns_being_dealloced,(.L_x_182 - $__internal_2_$__cuda_sm10x_tcgen05_guardrail_trap_unallocated_columns_being_dealloced)
$__internal_2_$__cuda_sm10x_tcgen05_guardrail_trap_unallocated_columns_being_dealloced:
[----:B------:R-:W-:Y:S05]  /*8880*/  BPT.TRAP 0x1 ;  /* 0x000000040000795c */ /* 0x000fea0000300000 */
[----:B------:R-:W-:-:S04]  /*8890*/  HFMA2 R3, -RZ, RZ, 0, 0 ;  /* 0x00000000ff037431 */ /* 0x000fc800000001ff */
[----:B------:R-:W-:Y:S05]  /*88a0*/  RET.REL.NODEC R2 `(_ZN7cutlass13device_kernelINS_4gemm6kernel13GemmUniversalIN4cute5tupleIJiiiiEEENS1_10collective13CollectiveMmaINS1_35MainloopSm100TmaUmmaWarpSpecializedILi17ELi2ELi4ENS5_IJNS4_1CILi1EEESB_SB_EEEEENS5_IJNSA_ILi64EEENSA_ILi128EEESE_EEENS_12float_e5m2_tENS5_IJSB_llEEESH_SI_NS4_8TiledMMAINS4_8MMA_AtomIJNS4_10MMA_TraitsINS4_19SM100_MMA_F8F6F4_SSEJSH_SH_fSE_SF_NS4_17integral_constantINS4_4UMMA5MajorELSP_1EEESQ_NSN_INSO_7ScaleInELSR_0EEESS_EEEEEENS4_6LayoutISC_NS5_IJNSA_ILi0EEESW_SW_EEEEENS5_IJNS4_10UnderscoreESZ_SZ_EEEEENS4_13SM90_TMA_LOADENS4_14ComposedLayoutINS4_7SwizzleILi2ELi4ELi3EEENS4_18smem_ptr_flag_bitsILi8EEENSV_INS5_IJSE_NSA_ILi8EEEEEENS5_IJSB_SE_EEEEEEEvNS4_8identityES12_NS13_INS14_ILi3ELi4ELi3EEES17_NSV_INS5_IJSF_S18_EEENS5_IJSB_SF_EEEEEEEvS1D_EENS_8epilogue10collective18CollectiveEpilogueINS1K_23Sm100TmaWarpSpecializedILi2ELi2ELi32ELb0ELb0EEEJSG_NS5_IJNSV_ISE_SB_EES1P_EEESH_NS5_IJlSB_lEEESH_S1R_NS1K_6fusion15FusionCallbacksIS1O_NS1S_17LinearCombinationISH_fSH_fLNS_15FloatRoundStyleE2EEESG_S1Q_JEEENS4_5SM1004TMEM4LOAD26SM100_TMEM_LOAD_16dp32b32xES12_NS13_IS15_S17_NSV_INS5_IJS18_SE_EEENS5_IJSE_SB_EEEEEEENS4_39AutoVectorizingCopyWithAssumedAlignmentILi128EEENS4_14SM90_TMA_STOREES25_S27_S27_EEEvvEEEEvNT_6ParamsE) ;  /* 0xffffff7402d47950 */ /* 0x000fea0003c3ffff */
.L_x_181:
[----:B------:R-:W-:-:S00]  /*88b0*/  BRA `(.L_x_181) ;  /* 0xfffffffc00fc7947 */ /* 0x000fc0000383ffff */
[----:B------:R-:W-:-:S00]  /*88c0*/  NOP ;  /* 0x0000000000007918 */ /* 0x000fc00000000000 */
        /* <DEDUP_REMOVED lines=11> */
.L_x_182:


//--------------------- .nv.global.init           --------------------------
	.section	.nv.global.init,"aw",@progbits
.nv.global.init:
	.type		$str$27,@object
	.size		$str$27,($str$28 - $str$27)
$str$27:
        /*0000*/ 	.byte	0x28, 0x61, 0x64, 0x64, 0x72, 0x65, 0x73, 0x73, 0x20, 0x26, 0x20, 0x6d, 0x61, 0x73, 0x6b, 0x29
        /*0010*/ 	.byte	0x20, 0x3d, 0x3d, 0x20, 0x30, 0x00
	.type		$str$28,@object
	.size		$str$28,($str$26 - $str$28)
$str$28:
        /*0016*/ 	.byte	0x2f, 0x74, 0x6d, 0x70, 0x2f, 0x63, 0x75, 0x74, 0x6c, 0x61, 0x73, 0x73, 0x5f, 0x73, 0x77, 0x65
        /*0026*/ 	.byte	0x65, 0x70, 0x5f, 0x73, 0x72, 0x63, 0x2f, 0x69, 0x6e, 0x63, 0x6c, 0x75, 0x64, 0x65, 0x2f, 0x63
        /*0036*/ 	.byte	0x75, 0x74, 0x65, 0x2f, 0x70, 0x6f, 0x69, 0x6e, 0x74, 0x65, 0x72, 0x5f, 0x66, 0x6c, 0x61, 0x67
        /*0046*/ 	.byte	0x67, 0x65, 0x64, 0x2e, 0x68, 0x70, 0x70, 0x00
	.type		$str$26,@object
	.size		$str$26,($str$25 - $str$26)
$str$26:
        /*004e*/ 	.byte	0x2f, 0x74, 0x6d, 0x70, 0x2f, 0x63, 0x75, 0x74, 0x6c, 0x61, 0x73, 0x73, 0x5f, 0x73, 0x77, 0x65
        /*005e*/ 	.byte	0x65, 0x70, 0x5f, 0x73, 0x72, 0x63, 0x2f, 0x69, 0x6e, 0x63, 0x6c, 0x75, 0x64, 0x65, 0x2f, 0x63
        /*006e*/ 	.byte	0x75, 0x74, 0x65, 0x2f, 0x61, 0x74, 0x6f, 0x6d, 0x2f, 0x63, 0x6f, 0x70, 0x79, 0x5f, 0x74, 0x72
        /*007e*/ 	.byte	0x61, 0x69, 0x74, 0x73, 0x5f, 0x73, 0x6d, 0x31, 0x30, 0x30, 0x2e, 0x68, 0x70, 0x70, 0x00
	.type		$str$25,@object
	.size		$str$25,(__unnamed_1 - $str$25)
$str$25:
        /*008d*/ 	.byte	0x28, 0x28, 0x75, 0x69, 0x6e, 0x74, 0x33, 0x32, 0x5f, 0x74, 0x28, 0x74, 0x68, 0x72, 0x65, 0x61
        /*009d*/ 	.byte	0x64, 0x49, 0x64, 0x78, 0x2e, 0x78, 0x29, 0x20, 0x2f, 0x20, 0x33, 0x32, 0x29, 0x20, 0x25, 0x20
        /*00ad*/ 	.byte	0x34, 0x29, 0x20, 0x3d, 0x3d, 0x20, 0x28, 0x28, 0x28, 0x74, 0x6d, 0x65, 0x6d, 0x5f, 0x61, 0x64
        /*00bd*/ 	.byte	0x64, 0x72, 0x20, 0x3e, 0x3e, 0x20, 0x31, 0x36, 0x29, 0x20, 0x2f, 0x20, 0x33, 0x32, 0x29, 0x20
        /*00cd*/ 	.byte	0x25, 0x20, 0x34, 0x29, 0x00
	.type		__unnamed_1,@object
	.size		__unnamed_1,(__unnamed_2 - __unnamed_1)
__unnamed_1:
        /*00d2*/ 	.byte	0x61, 0x75, 0x74, 0x6f, 0x20, 0x63, 0x75, 0x74, 0x65, 0x3a, 0x3a, 0x61, 0x73, 0x5f, 0x70, 0x6f
        /* <DEDUP_REMOVED lines=24> */
        /*0262*/ 	.byte	0x3c, 0x34, 0x30, 0x39, 0x36, 0x3e, 0x3e, 0x3e, 0x3e, 0x5d, 0x00
	.type		__unnamed_2,@object
	.size		__unnamed_2,(.L_2 - __unnamed_2)
__unnamed_2:
        /* <DEDUP_REMOVED lines=40> */
        /*04ed*/ 	.byte	0x74, 0x65, 0x3a, 0x3a, 0x43, 0x3c, 0x30, 0x3e, 0x3e, 0x3e, 0x3e, 0x5d, 0x00
.L_2:


//--------------------- .nv.shared._ZN7cutlass13device_kernelINS_4gemm6kernel13GemmUniversalIN4cute5tupleIJiiiiEEENS1_10collective13CollectiveMmaINS1_35MainloopSm100TmaUmmaWarpSpecializedILi17ELi2ELi4ENS5_IJNS4_1CILi1EEESB_SB_EEEEENS5_IJNSA_ILi64EEENSA_ILi128EEESE_EEENS_12float_e5m2_tENS5_IJSB_llEEESH_SI_NS4_8TiledMMAINS4_8MMA_AtomIJNS4_10MMA_TraitsINS4_19SM100_MMA_F8F6F4_SSEJSH_SH_fSE_SF_NS4_17integral_constantINS4_4UMMA5MajorELSP_1EEESQ_NSN_INSO_7ScaleInELSR_0EEESS_EEEEEENS4_6LayoutISC_NS5_IJNSA_ILi0EEESW_SW_EEEEENS5_IJNS4_10UnderscoreESZ_SZ_EEEEENS4_13SM90_TMA_LOADENS4_14ComposedLayoutINS4_7SwizzleILi2ELi4ELi3EEENS4_18smem_ptr_flag_bitsILi8EEENSV_INS5_IJSE_NSA_ILi8EEEEEENS5_IJSB_SE_EEEEEEEvNS4_8identityES12_NS13_INS14_ILi3ELi4ELi3EEES17_NSV_INS5_IJSF_S18_EEENS5_IJSB_SF_EEEEEEEvS1D_EENS_8epilogue10collective18CollectiveEpilogueINS1K_23Sm100TmaWarpSpecializedILi2ELi2ELi32ELb0ELb0EEEJSG_NS5_IJNSV_ISE_SB_EES1P_EEESH_NS5_IJlSB_lEEESH_S1R_NS1K_6fusion15FusionCallbacksIS1O_NS1S_17LinearCombinationISH_fSH_fLNS_15FloatRoundStyleE2EEESG_S1Q_JEEENS4_5SM1004TMEM4LOAD26SM100_TMEM_LOAD_16dp32b32xES12_NS13_IS15_S17_NSV_INS5_IJS18_SE_EEENS5_IJSE_SB_EEEEEEENS4_39AutoVectorizingCopyWithAssumedAlignmentILi128EEENS4_14SM90_TMA_STOREES25_S27_S27_EEEvvEEEEvNT_6ParamsE --------------------------
	.section	.nv.shared._ZN7cutlass13device_kernelINS_4gemm6kernel13GemmUniversalIN4cute5tupleIJiiiiEEENS1_10collective13CollectiveMmaINS1_35MainloopSm100TmaUmmaWarpSpecializedILi17ELi2ELi4ENS5_IJNS4_1CILi1EEESB_SB_EEEEENS5_IJNSA_ILi64EEENSA_ILi128EEESE_EEENS_12float_e5m2_tENS5_IJSB_llEEESH_SI_NS4_8TiledMMAINS4_8MMA_AtomIJNS4_10MMA_TraitsINS4_19SM100_MMA_F8F6F4_SSEJSH_SH_fSE_SF_NS4_17integral_constantINS4_4UMMA5MajorELSP_1EEESQ_NSN_INSO_7ScaleInELSR_0EEESS_EEEEEENS4_6LayoutISC_NS5_IJNSA_ILi0EEESW_SW_EEEEENS5_IJNS4_10UnderscoreESZ_SZ_EEEEENS4_13SM90_TMA_LOADENS4_14ComposedLayoutINS4_7SwizzleILi2ELi4ELi3EEENS4_18smem_ptr_flag_bitsILi8EEENSV_INS5_IJSE_NSA_ILi8EEEEEENS5_IJSB_SE_EEEEEEEvNS4_8identityES12_NS13_INS14_ILi3ELi4ELi3EEES17_NSV_INS5_IJSF_S18_EEENS5_IJSB_SF_EEEEEEEvS1D_EENS_8epilogue10collective18CollectiveEpilogueINS1K_23Sm100TmaWarpSpecializedILi2ELi2ELi32ELb0ELb0EEEJSG_NS5_IJNSV_ISE_SB_EES1P_EEESH_NS5_IJlSB_lEEESH_S1R_NS1K_6fusion15FusionCallbacksIS1O_NS1S_17LinearCombinationISH_fSH_fLNS_15FloatRoundStyleE2EEESG_S1Q_JEEENS4_5SM1004TMEM4LOAD26SM100_TMEM_LOAD_16dp32b32xES12_NS13_IS15_S17_NSV_INS5_IJS18_SE_EEENS5_IJSE_SB_EEEEEEENS4_39AutoVectorizingCopyWithAssumedAlignmentILi128EEENS4_14SM90_TMA_STOREES25_S27_S27_EEEvvEEEEvNT_6ParamsE,"aw",@nobits
	.sectionflags	@""
	.align	16
	.zero		1024


//--------------------- .nv.shared.reserved.0     --------------------------
	.section	.nv.shared.reserved.0,"aw",@nobits
	.weak		__nv_reservedSMEM_offset_0_alias
	.size		__nv_reservedSMEM_offset_0_alias, 0, 64
	.other		__nv_reservedSMEM_offset_0_alias,@"STO_CUDA_RESERVED_SHARED STV_DEFAULT"
__nv_reservedSMEM_offset_0_alias:
	.zero		0
.nv.shared.reserved.0:
	.zero		64
	.weak		__nv_reservedSMEM_tcgen05_partition
	.type		__nv_reservedSMEM_tcgen05_partition,@object
	.size		__nv_reservedSMEM_tcgen05_partition,(.L_0 - __nv_reservedSMEM_tcgen05_partition)
__nv_reservedSMEM_tcgen05_partition:
	.zero		32
.L_0:


//--------------------- .nv.global                --------------------------
	.section	.nv.global,"aw",@nobits
.nv.global:
	.type		_ZN40_INTERNAL_6736525f_4_k_cu_dda19cc0_308774cute1_E,@object
	.size		_ZN40_INTERNAL_6736525f_4_k_cu_dda19cc0_308774cute1_E,(_ZN40_INTERNAL_6736525f_4_k_cu_dda19cc0_308774cuda3std3__45__cpo6cbeginE - _ZN40_INTERNAL_6736525f_4_k_cu_dda19cc0_308774cute1_E)
_ZN40_INTERNAL_6736525f_4_k_cu_dda19cc0_308774cute1_E:
	.zero		1
	.type		_ZN40_INTERNAL_6736525f_4_k_cu_dda19cc0_308774cuda3std3__45__cpo6cbeginE,@object
	.size		_ZN40_INTERNAL_6736525f_4_k_cu_dda19cc0_308774cuda3std3__45__cpo6cbeginE,(_ZN40_INTERNAL_6736525f_4_k_cu_dda19cc0_308774cuda3std3__48in_placeE - _ZN40_INTERNAL_6736525f_4_k_cu_dda19cc0_308774cuda3std3__45__cpo6cbeginE)
_ZN40_INTERNAL_6736525f_4_k_cu_dda19cc0_308774cuda3std3__45__cpo6cbeginE:
	.zero		1
	.type		_ZN40_INTERNAL_6736525f_4_k_cu_dda19cc0_308774cuda3std3__48in_placeE,@object
	.size		_ZN40_INTERNAL_6736525f_4_k_cu_dda19cc0_308774cuda3std3__48in_placeE,(_ZN40_INTERNAL_6736525f_4_k_cu_dda19cc0_308774cuda3std6ranges3__45__cpo9iter_moveE - _ZN40_INTERNAL_6736525f_4_k_cu_dda19cc0_308774cuda3std3__48in_placeE)
_ZN40_INTERNAL_6736525f_4_k_cu_dda19cc0_308774cuda3std3__48in_placeE:
	.zero		1
	.type		_ZN40_INTERNAL_6736525f_4_k_cu_dda19cc0_308774cuda3std6ranges3__45__cpo9iter_moveE,@object
	.size		_ZN40_INTERNAL_6736525f_4_k_cu_dda19cc0_308774cuda3std6ranges3__45__cpo9iter_moveE,(_ZN40_INTERNAL_6736525f_4_k_cu_dda19cc0_308774cuda3std3__45__cpo5beginE - _ZN40_INTERNAL_6736525f_4_k_cu_dda19cc0_308774cuda3std6ranges3__45__cpo9iter_moveE)
_ZN40_INTERNAL_6736525f_4_k_cu_dda19cc0_308774cuda3std6ranges3__45__cpo9iter_moveE:
	.zero		1
	.type		_ZN40_INTERNAL_6736525f_4_k_cu_dda19cc0_308774cuda3std3__45__cpo5beginE,@object
	.size		_ZN40_INTERNAL_6736525f_4_k_cu_dda19cc0_308774cuda3std3__45__cpo5beginE,(_ZN40_INTERNAL_6736525f_4_k_cu_dda19cc0_308774cuda3std3__442_GLOBAL__N__6736525f_4_k_cu_dda19cc0_308776ignoreE - _ZN40_INTERNAL_6736525f_4_k_cu_dda19cc0_308774cuda3std3__45__cpo5beginE)
_ZN40_INTERNAL_6736525f_4_k_cu_dda19cc0_308774cuda3std3__45__cpo5beginE:
	.zero		1
	.type		_ZN40_INTERNAL_6736525f_4_k_cu_dda19cc0_308774cuda3std3__442_GLOBAL__N__6736525f_4_k_cu_dda19cc0_308776ignoreE,@object
	.size		_ZN40_INTERNAL_6736525f_4_k_cu_dda19cc0_308774cuda3std3__442_GLOBAL__N__6736525f_4_k_cu_dda19cc0_308776ignoreE,(_ZN40_INTERNAL_6736525f_4_k_cu_dda19cc0_308774cute7productE - _ZN40_INTERNAL_6736525f_4_k_cu_dda19cc0_308774cuda3std3__442_GLOBAL__N__6736525f_4_k_cu_dda19cc0_308776ignoreE)
_ZN40_INTERNAL_6736525f_4_k_cu_dda19cc0_308774cuda3std3__442_GLOBAL__N__6736525f_4_k_cu_dda19cc0_308776ignoreE:
	.zero		1
	.type		_ZN40_INTERNAL_6736525f_4_k_cu_dda19cc0_308774cute7productE,@object
	.size		_ZN40_INTERNAL_6736525f_4_k_cu_dda19cc0_308774cute7productE,(_ZN40_INTERNAL_6736525f_4_k_cu_dda19cc0_308774cuda3std3__45__cpo3endE - _ZN40_INTERNAL_6736525f_4_k_cu_dda19cc0_308774cute7productE)
_ZN40_INTERNAL_6736525f_4_k_cu_dda19cc0_308774cute7productE:
	.zero		1
	.type		_ZN40_INTERNAL_6736525f_4_k_cu_dda19cc0_308774cuda3std3__45__cpo3endE,@object
	.size		_ZN40_INTERNAL_6736525f_4_k_cu_dda19cc0_308774cuda3std3__45__cpo3endE,(_ZN40_INTERNAL_6736525f_4_k_cu_dda19cc0_308774cuda3std3__419piecewise_constructE - _ZN40_INTERNAL_6736525f_4_k_cu_dda19cc0_308774cuda3std3__45__cpo3endE)
_ZN40_INTERNAL_6736525f_4_k_cu_dda19cc0_308774cuda3std3__45__cpo3endE:
	.zero		1
	.type		_ZN40_INTERNAL_6736525f_4_k_cu_dda19cc0_308774cuda3std3__419piecewise_constructE,@object
	.size		_ZN40_INTERNAL_6736525f_4_k_cu_dda19cc0_308774cuda3std3__419piecewise_constructE,(_ZN40_INTERNAL_6736525f_4_k_cu_dda19cc0_308774cuda3std3__45__cpo4cendE - _ZN40_INTERNAL_6736525f_4_k_cu_dda19cc0_308774cuda3std3__419piecewise_constructE)
_ZN40_INTERNAL_6736525f_4_k_cu_dda19cc0_308774cuda3std3__419piecewise_constructE:
	.zero		1
	.type		_ZN40_INTERNAL_6736525f_4_k_cu_dda19cc0_308774cuda3std3__45__cpo4cendE,@object
	.size		_ZN40_INTERNAL_6736525f_4_k_cu_dda19cc0_308774cuda3std3__45__cpo4cendE,(_ZN40_INTERNAL_6736525f_4_k_cu_dda19cc0_308774cuda3std6ranges3__45__cpo4swapE - _ZN40_INTERNAL_6736525f_4_k_cu_dda19cc0_308774cuda3std3__45__cpo4cendE)
_ZN40_INTERNAL_6736525f_4_k_cu_dda19cc0_308774cuda3std3__45__cpo4cendE:
	.zero		1
	.type		_ZN40_INTERNAL_6736525f_4_k_cu_dda19cc0_308774cuda3std6ranges3__45__cpo4swapE,@object
	.size		_ZN40_INTERNAL_6736525f_4_k_cu_dda19cc0_308774cuda3std6ranges3__45__cpo4swapE,(.L_10 - _ZN40_INTERNAL_6736525f_4_k_cu_dda19cc0_308774cuda3std6ranges3__45__cpo4swapE)
_ZN40_INTERNAL_6736525f_4_k_cu_dda19cc0_308774cuda3std6ranges3__45__cpo4swapE:
	.zero		1
.L_10:


//--------------------- .nv.constant0._ZN7cutlass13device_kernelINS_4gemm6kernel13GemmUniversalIN4cute5tupleIJiiiiEEENS1_10collective13CollectiveMmaINS1_35MainloopSm100TmaUmmaWarpSpecializedILi17ELi2ELi4ENS5_IJNS4_1CILi1EEESB_SB_EEEEENS5_IJNSA_ILi64EEENSA_ILi128EEESE_EEENS_12float_e5m2_tENS5_IJSB_llEEESH_SI_NS4_8TiledMMAINS4_8MMA_AtomIJNS4_10MMA_TraitsINS4_19SM100_MMA_F8F6F4_SSEJSH_SH_fSE_SF_NS4_17integral_constantINS4_4UMMA5MajorELSP_1EEESQ_NSN_INSO_7ScaleInELSR_0EEESS_EEEEEENS4_6LayoutISC_NS5_IJNSA_ILi0EEESW_SW_EEEEENS5_IJNS4_10UnderscoreESZ_SZ_EEEEENS4_13SM90_TMA_LOADENS4_14ComposedLayoutINS4_7SwizzleILi2ELi4ELi3EEENS4_18smem_ptr_flag_bitsILi8EEENSV_INS5_IJSE_NSA_ILi8EEEEEENS5_IJSB_SE_EEEEEEEvNS4_8identityES12_NS13_INS14_ILi3ELi4ELi3EEES17_NSV_INS5_IJSF_S18_EEENS5_IJSB_SF_EEEEEEEvS1D_EENS_8epilogue10collective18CollectiveEpilogueINS1K_23Sm100TmaWarpSpecializedILi2ELi2ELi32ELb0ELb0EEEJSG_NS5_IJNSV_ISE_SB_EES1P_EEESH_NS5_IJlSB_lEEESH_S1R_NS1K_6fusion15FusionCallbacksIS1O_NS1S_17LinearCombinationISH_fSH_fLNS_15FloatRoundStyleE2EEESG_S1Q_JEEENS4_5SM1004TMEM4LOAD26SM100_TMEM_LOAD_16dp32b32xES12_NS13_IS15_S17_NSV_INS5_IJS18_SE_EEENS5_IJSE_SB_EEEEEEENS4_39AutoVectorizingCopyWithAssumedAlignmentILi128EEENS4_14SM90_TMA_STOREES25_S27_S27_EEEvvEEEEvNT_6ParamsE --------------------------
	.section	.nv.constant0._ZN7cutlass13device_kernelINS_4gemm6kernel13GemmUniversalIN4cute5tupleIJiiiiEEENS1_10collective13CollectiveMmaINS1_35MainloopSm100TmaUmmaWarpSpecializedILi17ELi2ELi4ENS5_IJNS4_1CILi1EEESB_SB_EEEEENS5_IJNSA_ILi64EEENSA_ILi128EEESE_EEENS_12float_e5m2_tENS5_IJSB_llEEESH_SI_NS4_8TiledMMAINS4_8MMA_AtomIJNS4_10MMA_TraitsINS4_19SM100_MMA_F8F6F4_SSEJSH_SH_fSE_SF_NS4_17integral_constantINS4_4UMMA5MajorELSP_1EEESQ_NSN_INSO_7ScaleInELSR_0EEESS_EEEEEENS4_6LayoutISC_NS5_IJNSA_ILi0EEESW_SW_EEEEENS5_IJNS4_10UnderscoreESZ_SZ_EEEEENS4_13SM90_TMA_LOADENS4_14ComposedLayoutINS4_7SwizzleILi2ELi4ELi3EEENS4_18smem_ptr_flag_bitsILi8EEENSV_INS5_IJSE_NSA_ILi8EEEEEENS5_IJSB_SE_EEEEEEEvNS4_8identityES12_NS13_INS14_ILi3ELi4ELi3EEES17_NSV_INS5_IJSF_S18_EEENS5_IJSB_SF_EEEEEEEvS1D_EENS_8epilogue10collective18CollectiveEpilogueINS1K_23Sm100TmaWarpSpecializedILi2ELi2ELi32ELb0ELb0EEEJSG_NS5_IJNSV_ISE_SB_EES1P_EEESH_NS5_IJlSB_lEEESH_S1R_NS1K_6fusion15FusionCallbacksIS1O_NS1S_17LinearCombinationISH_fSH_fLNS_15FloatRoundStyleE2EEESG_S1Q_JEEENS4_5SM1004TMEM4LOAD26SM100_TMEM_LOAD_16dp32b32xES12_NS13_IS15_S17_NSV_INS5_IJS18_SE_EEENS5_IJSE_SB_EEEEEEENS4_39AutoVectorizingCopyWithAssumedAlignmentILi128EEENS4_14SM90_TMA_STOREES25_S27_S27_EEEvvEEEEvNT_6ParamsE,"a",@progbits
	.sectionflags	@""
	.align	4
.nv.constant0._ZN7cutlass13device_kernelINS_4gemm6kernel13GemmUniversalIN4cute5tupleIJiiiiEEENS1_10collective13CollectiveMmaINS1_35MainloopSm100TmaUmmaWarpSpecializedILi17ELi2ELi4ENS5_IJNS4_1CILi1EEESB_SB_EEEEENS5_IJNSA_ILi64EEENSA_ILi128EEESE_EEENS_12float_e5m2_tENS5_IJSB_llEEESH_SI_NS4_8TiledMMAINS4_8MMA_AtomIJNS4_10MMA_TraitsINS4_19SM100_MMA_F8F6F4_SSEJSH_SH_fSE_SF_NS4_17integral_constantINS4_4UMMA5MajorELSP_1EEESQ_NSN_INSO_7ScaleInELSR_0EEESS_EEEEEENS4_6LayoutISC_NS5_IJNSA_ILi0EEESW_SW_EEEEENS5_IJNS4_10UnderscoreESZ_SZ_EEEEENS4_13SM90_TMA_LOADENS4_14ComposedLayoutINS4_7SwizzleILi2ELi4ELi3EEENS4_18smem_ptr_flag_bitsILi8EEENSV_INS5_IJSE_NSA_ILi8EEEEEENS5_IJSB_SE_EEEEEEEvNS4_8identityES12_NS13_INS14_ILi3ELi4ELi3EEES17_NSV_INS5_IJSF_S18_EEENS5_IJSB_SF_EEEEEEEvS1D_EENS_8epilogue10collective18CollectiveEpilogueINS1K_23Sm100TmaWarpSpecializedILi2ELi2ELi32ELb0ELb0EEEJSG_NS5_IJNSV_ISE_SB_EES1P_EEESH_NS5_IJlSB_lEEESH_S1R_NS1K_6fusion15FusionCallbacksIS1O_NS1S_17LinearCombinationISH_fSH_fLNS_15FloatRoundStyleE2EEESG_S1Q_JEEENS4_5SM1004TMEM4LOAD26SM100_TMEM_LOAD_16dp32b32xES12_NS13_IS15_S17_NSV_INS5_IJS18_SE_EEENS5_IJSE_SB_EEEEEEENS4_39AutoVectorizingCopyWithAssumedAlignmentILi128EEENS4_14SM90_TMA_STOREES25_S27_S27_EEEvvEEEEvNT_6ParamsE:
	.zero		2944


//--------------------- SYMBOLS --------------------------

	.type		.nv.reservedSmem.offset0,@object
	.size		.nv.reservedSmem.offset0,0x4
	.type		.nv.reservedSmem.cap,@object
	.size		.nv.reservedSmem.cap,0x4
	.type		__assertfail,@function
